	.target	sm_100a

	.elftype	@"ET_EXEC"


//--------------------- .note.nv.tkinfo           --------------------------
	.section	.note.nv.tkinfo,"",@"SHT_NOTE"
	.sectionflags	@"SHF_NOTE_NV_TKINFO"
	.tkinfo
        /*0018*/ 	.word	0x00000002
        /*0030*/ 	.string	""
        /*0030*/ 	.string	"ptxas"
        /*0030*/ 	.string	"Cuda compilation tools, release 13.0, V13.0.88"
        /*0030*/ 	.string	"Build cuda_13.0.r13.0/compiler.36424714_0"
        /*0030*/ 	.string	"-arch sm_100a -m 64 "



//--------------------- .note.nv.cuinfo           --------------------------
	.section	.note.nv.cuinfo,"",@"SHT_NOTE"
	.sectionflags	@"SHF_NOTE_NV_CUINFO"
        /*0018*/ 	.short	0x0002
        /*001a*/ 	.short	0x0064
        /*001c*/ 	.short	0x0082
	.zero		2


//--------------------- .nv.info                  --------------------------
	.section	.nv.info,"",@"SHT_CUDA_INFO"
	.align	4


	//----- nvinfo : EIATTR_REGCOUNT
	.align		4
        /*0000*/ 	.byte	0x04, 0x2f
        /*0002*/ 	.short	(.L_19 - .L_18)
	.align		4
.L_18:
        /*0004*/ 	.word	index@(_ZN7cutlass13device_kernelINS_4gemm6kernel13GemmUniversalIN4cute5tupleIJiiiiEEENS1_10collective13CollectiveMmaINS1_35MainloopSm100TmaUmmaWarpSpecializedILi3ELi2ELi2ENS5_IJNS4_1CILi1EEESB_SB_EEEEENS5_IJNSA_ILi128EEENSA_ILi256EEENSA_ILi64EEEEEENS_10bfloat16_tENS5_IJlSB_lEEESI_SJ_NS4_8TiledMMAINS4_8MMA_AtomIJNS4_20SM100_MMA_F16BF16_SSISI_SI_fLi128ELi256ELNS4_4UMMA5MajorE0ELSO_0ELNSN_7ScaleInE0ELSP_0EEEEEENS4_6LayoutISC_NS5_IJNSA_ILi0EEEST_ST_EEEEENS5_IJNS4_10UnderscoreESW_SW_EEEEENS4_13SM90_TMA_LOADENS4_14ComposedLayoutINS4_7SwizzleILi3ELi4ELi3EEENS4_18smem_ptr_flag_bitsILi16EEENSS_INS5_IJNSA_ILi8EEESG_EEENS5_IJSG_SB_EEEEEEEvNS4_8identityESZ_S19_vS1A_EENS_8epilogue10collective18CollectiveEpilogueINS1C_23Sm100TmaWarpSpecializedILi4ELi2ELi64ELb1ELb0EEEJSH_NS5_IJNSS_ISE_SB_EENSS_ISG_SB_EEEEESI_SJ_SI_SJ_NS1C_6fusion15FusionCallbacksIS1G_NS1K_17LinearCombinationISI_fSI_fLNS_15FloatRoundStyleE2EEESH_S1J_JEEENS4_5SM1004TMEM4LOAD26SM100_TMEM_LOAD_32dp32b64xESZ_S19_NS4_39AutoVectorizingCopyWithAssumedAlignmentILi128EEENS4_14SM90_TMA_STOREES19_S1V_S1V_EEEvvEEEEvNT_6ParamsE)
        /*0008*/ 	.word	0x000000b9


	//----- nvinfo : EIATTR_FRAME_SIZE
	.align		4
.L_19:
        /*000c*/ 	.byte	0x04, 0x11
        /*000e*/ 	.short	(.L_21 - .L_20)
	.align		4
.L_20:
        /*0010*/ 	.word	index@($__internal_2_$__cuda_sm10x_tcgen05_guardrail_trap_unallocated_columns_being_dealloced)
        /*0014*/ 	.word	0x00000000


	//----- nvinfo : EIATTR_FRAME_SIZE
	.align		4
.L_21:
        /*0018*/ 	.byte	0x04, 0x11
        /*001a*/ 	.short	(.L_23 - .L_22)
	.align		4
.L_22:
        /*001c*/ 	.word	index@($__internal_1_$__cuda_sm10x_tcgen05_guardrail_trap_phase_invalid_during_alloc)
        /*0020*/ 	.word	0x00000000


	//----- nvinfo : EIATTR_FRAME_SIZE
	.align		4
.L_23:
        /*0024*/ 	.byte	0x04, 0x11
        /*0026*/ 	.short	(.L_25 - .L_24)
	.align		4
.L_24:
        /*0028*/ 	.word	index@($__internal_0_$__cuda_sm10x_tcgen05_guardrail_trap_col_being_dealloced_not_returned_by_alloc)
        /*002c*/ 	.word	0x00000000


	//----- nvinfo : EIATTR_FRAME_SIZE
	.align		4
.L_25:
        /*0030*/ 	.byte	0x04, 0x11
        /*0032*/ 	.short	(.L_27 - .L_26)
	.align		4
.L_26:
        /*0034*/ 	.word	index@(_ZN7cutlass13device_kernelINS_4gemm6kernel13GemmUniversalIN4cute5tupleIJiiiiEEENS1_10collective13CollectiveMmaINS1_35MainloopSm100TmaUmmaWarpSpecializedILi3ELi2ELi2ENS5_IJNS4_1CILi1EEESB_SB_EEEEENS5_IJNSA_ILi128EEENSA_ILi256EEENSA_ILi64EEEEEENS_10bfloat16_tENS5_IJlSB_lEEESI_SJ_NS4_8TiledMMAINS4_8MMA_AtomIJNS4_20SM100_MMA_F16BF16_SSISI_SI_fLi128ELi256ELNS4_4UMMA5MajorE0ELSO_0ELNSN_7ScaleInE0ELSP_0EEEEEENS4_6LayoutISC_NS5_IJNSA_ILi0EEEST_ST_EEEEENS5_IJNS4_10UnderscoreESW_SW_EEEEENS4_13SM90_TMA_LOADENS4_14ComposedLayoutINS4_7SwizzleILi3ELi4ELi3EEENS4_18smem_ptr_flag_bitsILi16EEENSS_INS5_IJNSA_ILi8EEESG_EEENS5_IJSG_SB_EEEEEEEvNS4_8identityESZ_S19_vS1A_EENS_8epilogue10collective18CollectiveEpilogueINS1C_23Sm100TmaWarpSpecializedILi4ELi2ELi64ELb1ELb0EEEJSH_NS5_IJNSS_ISE_SB_EENSS_ISG_SB_EEEEESI_SJ_SI_SJ_NS1C_6fusion15FusionCallbacksIS1G_NS1K_17LinearCombinationISI_fSI_fLNS_15FloatRoundStyleE2EEESH_S1J_JEEENS4_5SM1004TMEM4LOAD26SM100_TMEM_LOAD_32dp32b64xESZ_S19_NS4_39AutoVectorizingCopyWithAssumedAlignmentILi128EEENS4_14SM90_TMA_STOREES19_S1V_S1V_EEEvvEEEEvNT_6ParamsE)
        /*0038*/ 	.word	0x00000000


	//----- nvinfo : EIATTR_MIN_STACK_SIZE
	.align		4
.L_27:
        /*003c*/ 	.byte	0x04, 0x12
        /*003e*/ 	.short	(.L_29 - .L_28)
	.align		4
.L_28:
        /*0040*/ 	.word	index@(_ZN7cutlass13device_kernelINS_4gemm6kernel13GemmUniversalIN4cute5tupleIJiiiiEEENS1_10collective13CollectiveMmaINS1_35MainloopSm100TmaUmmaWarpSpecializedILi3ELi2ELi2ENS5_IJNS4_1CILi1EEESB_SB_EEEEENS5_IJNSA_ILi128EEENSA_ILi256EEENSA_ILi64EEEEEENS_10bfloat16_tENS5_IJlSB_lEEESI_SJ_NS4_8TiledMMAINS4_8MMA_AtomIJNS4_20SM100_MMA_F16BF16_SSISI_SI_fLi128ELi256ELNS4_4UMMA5MajorE0ELSO_0ELNSN_7ScaleInE0ELSP_0EEEEEENS4_6LayoutISC_NS5_IJNSA_ILi0EEEST_ST_EEEEENS5_IJNS4_10UnderscoreESW_SW_EEEEENS4_13SM90_TMA_LOADENS4_14ComposedLayoutINS4_7SwizzleILi3ELi4ELi3EEENS4_18smem_ptr_flag_bitsILi16EEENSS_INS5_IJNSA_ILi8EEESG_EEENS5_IJSG_SB_EEEEEEEvNS4_8identityESZ_S19_vS1A_EENS_8epilogue10collective18CollectiveEpilogueINS1C_23Sm100TmaWarpSpecializedILi4ELi2ELi64ELb1ELb0EEEJSH_NS5_IJNSS_ISE_SB_EENSS_ISG_SB_EEEEESI_SJ_SI_SJ_NS1C_6fusion15FusionCallbacksIS1G_NS1K_17LinearCombinationISI_fSI_fLNS_15FloatRoundStyleE2EEESH_S1J_JEEENS4_5SM1004TMEM4LOAD26SM100_TMEM_LOAD_32dp32b64xESZ_S19_NS4_39AutoVectorizingCopyWithAssumedAlignmentILi128EEENS4_14SM90_TMA_STOREES19_S1V_S1V_EEEvvEEEEvNT_6ParamsE)
        /*0044*/ 	.word	0x00000000
.L_29:


//--------------------- .nv.compat                --------------------------
	.section	.nv.compat,"",@"SHT_CUDA_COMPAT_INFO"
	.align	4
        /*0000*/ 	.byte	0x02, 0x09, 0x01, 0x00, 0x02, 0x02, 0x02, 0x00, 0x02, 0x05, 0x05, 0x00, 0x03, 0x07, 0x01, 0x01
        /*0010*/ 	.byte	0x02, 0x03, 0x01, 0x00, 0x02, 0x06, 0x01, 0x00, 0x04, 0x0b, 0x08, 0x00, 0x09, 0x00, 0x00, 0x00
        /*0020*/ 	.byte	0x00, 0x00, 0x00, 0x00


//--------------------- .nv.info._ZN7cutlass13device_kernelINS_4gemm6kernel13GemmUniversalIN4cute5tupleIJiiiiEEENS1_10collective13CollectiveMmaINS1_35MainloopSm100TmaUmmaWarpSpecializedILi3ELi2ELi2ENS5_IJNS4_1CILi1EEESB_SB_EEEEENS5_IJNSA_ILi128EEENSA_ILi256EEENSA_ILi64EEEEEENS_10bfloat16_tENS5_IJlSB_lEEESI_SJ_NS4_8TiledMMAINS4_8MMA_AtomIJNS4_20SM100_MMA_F16BF16_SSISI_SI_fLi128ELi256ELNS4_4UMMA5MajorE0ELSO_0ELNSN_7ScaleInE0ELSP_0EEEEEENS4_6LayoutISC_NS5_IJNSA_ILi0EEEST_ST_EEEEENS5_IJNS4_10UnderscoreESW_SW_EEEEENS4_13SM90_TMA_LOADENS4_14ComposedLayoutINS4_7SwizzleILi3ELi4ELi3EEENS4_18smem_ptr_flag_bitsILi16EEENSS_INS5_IJNSA_ILi8EEESG_EEENS5_IJSG_SB_EEEEEEEvNS4_8identityESZ_S19_vS1A_EENS_8epilogue10collective18CollectiveEpilogueINS1C_23Sm100TmaWarpSpecializedILi4ELi2ELi64ELb1ELb0EEEJSH_NS5_IJNSS_ISE_SB_EENSS_ISG_SB_EEEEESI_SJ_SI_SJ_NS1C_6fusion15FusionCallbacksIS1G_NS1K_17LinearCombinationISI_fSI_fLNS_15FloatRoundStyleE2EEESH_S1J_JEEENS4_5SM1004TMEM4LOAD26SM100_TMEM_LOAD_32dp32b64xESZ_S19_NS4_39AutoVectorizingCopyWithAssumedAlignmentILi128EEENS4_14SM90_TMA_STOREES19_S1V_S1V_EEEvvEEEEvNT_6ParamsE --------------------------
	.section	.nv.info._ZN7cutlass13device_kernelINS_4gemm6kernel13GemmUniversalIN4cute5tupleIJiiiiEEENS1_10collective13CollectiveMmaINS1_35MainloopSm100TmaUmmaWarpSpecializedILi3ELi2ELi2ENS5_IJNS4_1CILi1EEESB_SB_EEEEENS5_IJNSA_ILi128EEENSA_ILi256EEENSA_ILi64EEEEEENS_10bfloat16_tENS5_IJlSB_lEEESI_SJ_NS4_8TiledMMAINS4_8MMA_AtomIJNS4_20SM100_MMA_F16BF16_SSISI_SI_fLi128ELi256ELNS4_4UMMA5MajorE0ELSO_0ELNSN_7ScaleInE0ELSP_0EEEEEENS4_6LayoutISC_NS5_IJNSA_ILi0EEEST_ST_EEEEENS5_IJNS4_10UnderscoreESW_SW_EEEEENS4_13SM90_TMA_LOADENS4_14ComposedLayoutINS4_7SwizzleILi3ELi4ELi3EEENS4_18smem_ptr_flag_bitsILi16EEENSS_INS5_IJNSA_ILi8EEESG_EEENS5_IJSG_SB_EEEEEEEvNS4_8identityESZ_S19_vS1A_EENS_8epilogue10collective18CollectiveEpilogueINS1C_23Sm100TmaWarpSpecializedILi4ELi2ELi64ELb1ELb0EEEJSH_NS5_IJNSS_ISE_SB_EENSS_ISG_SB_EEEEESI_SJ_SI_SJ_NS1C_6fusion15FusionCallbacksIS1G_NS1K_17LinearCombinationISI_fSI_fLNS_15FloatRoundStyleE2EEESH_S1J_JEEENS4_5SM1004TMEM4LOAD26SM100_TMEM_LOAD_32dp32b64xESZ_S19_NS4_39AutoVectorizingCopyWithAssumedAlignmentILi128EEENS4_14SM90_TMA_STOREES19_S1V_S1V_EEEvvEEEEvNT_6ParamsE,"",@"SHT_CUDA_INFO"
	.sectionflags	@""
	.align	4


	//----- nvinfo : EIATTR_CUDA_API_VERSION
	.align		4
        /*0000*/ 	.byte	0x04, 0x37
        /*0002*/ 	.short	(.L_31 - .L_30)
.L_30:
        /*0004*/ 	.word	0x00000082


	//----- nvinfo : EIATTR_KPARAM_INFO
	.align		4
.L_31:
        /*0008*/ 	.byte	0x04, 0x17
        /*000a*/ 	.short	(.L_33 - .L_32)
.L_32:
        /*000c*/ 	.word	0x00000000
        /*0010*/ 	.short	0x0000
        /*0012*/ 	.short	0x0000
        /*0014*/ 	.byte	0x00, 0xf0, 0x01, 0x20


	//----- nvinfo : EIATTR_AT_ENTRY_FRAGMENTS
	.align		4
.L_33:
        /*0018*/ 	.byte	0x04, 0x4f
        /*001a*/ 	.short	(.L_35 - .L_34)


	//   ....[0]....
.L_34:
        /*001c*/ 	.word	0x00000006


	//----- nvinfo : EIATTR_RESERVED_SMEM_USED
	.align		4
.L_35:
        /*0020*/ 	.byte	0x01, 0x41
	.zero		2


	//----- nvinfo : EIATTR_SPARSE_MMA_MASK
	.align		4
        /*0024*/ 	.byte	0x03, 0x50
        /*0026*/ 	.short	0x0000


	//----- nvinfo : EIATTR_TCGEN05_1CTA_USED
	.align		4
        /*0028*/ 	.byte	0x01, 0x51
	.zero		2


	//----- nvinfo : EIATTR_MAXREG_COUNT
	.align		4
        /*002c*/ 	.byte	0x03, 0x1b
        /*002e*/ 	.short	0x00ff


	//----- nvinfo : EIATTR_NUM_BARRIERS
	.align		4
        /*0030*/ 	.byte	0x02, 0x4c
        /*0032*/ 	.byte	0x07
	.zero		1


	//----- nvinfo : EIATTR_EXTERNS
	.align		4
        /*0034*/ 	.byte	0x04, 0x0f
        /*0036*/ 	.short	(.L_37 - .L_36)


	//   ....[0]....
	.align		4
.L_36:
        /*0038*/ 	.word	index@(__assertfail)


	//----- nvinfo : EIATTR_MERCURY_ISA_VERSION
	.align		4
.L_37:
        /*003c*/ 	.byte	0x03, 0x5f
        /*003e*/ 	.short	0x0101


	//----- nvinfo : EIATTR_INT_WARP_WIDE_INSTR_OFFSETS
	.align		4
        /*0040*/ 	.byte	0x04, 0x31
        /*0042*/ 	.short	(.L_39 - .L_38)


	//   ....[0]....
.L_38:
        /*0044*/ 	.word	0x00001d90


	//   ....[1]....
        /*0048*/ 	.word	0x00003630


	//   ....[2]....
        /*004c*/ 	.word	0x00003650


	//   ....[3]....
        /*0050*/ 	.word	0x00003680


	//   ....[4]....
        /*0054*/ 	.word	0x00003fc0


	//   ....[5]....
        /*0058*/ 	.word	0x00004030


	//   ....[6]....
        /*005c*/ 	.word	0x00004110


	//   ....[7]....
        /*0060*/ 	.word	0x00004190


	//   ....[8]....
        /*0064*/ 	.word	0x000042a0


	//   ....[9]....
        /*0068*/ 	.word	0x00004330


	//   ....[10]....
        /*006c*/ 	.word	0x00004510


	//   ....[11]....
        /*0070*/ 	.word	0x00004670


	//----- nvinfo : EIATTR_COOP_GROUP_MASK_REGIDS
	.align		4
.L_39:
        /*0074*/ 	.byte	0x04, 0x29
        /*0076*/ 	.short	(.L_41 - .L_40)


	//   ....[0]....
.L_40:
        /*0078*/ 	.word	0xffffffff


	//   ....[1]....
        /*007c*/ 	.word	0xffffffff


	//   ....[2]....
        /*0080*/ 	.word	0xffffffff


	//   ....[3]....
        /*0084*/ 	.word	0xffffffff


	//   ....[4]....
        /*0088*/ 	.word	0xffffffff


	//   ....[5]....
        /*008c*/ 	.word	0xffffffff


	//   ....[6]....
        /*0090*/ 	.word	0xffffffff


	//   ....[7]....
        /*0094*/ 	.word	0xffffffff


	//   ....[8]....
        /*0098*/ 	.word	0xffffffff


	//   ....[9]....
        /*009c*/ 	.word	0xffffffff


	//   ....[10]....
        /*00a0*/ 	.word	0xffffffff


	//   ....[11]....
        /*00a4*/ 	.word	0xffffffff


	//   ....[12]....
        /*00a8*/ 	.word	0xffffffff


	//----- nvinfo : EIATTR_COOP_GROUP_INSTR_OFFSETS
	.align		4
.L_41:
        /*00ac*/ 	.byte	0x04, 0x28
        /*00ae*/ 	.short	(.L_43 - .L_42)


	//   ....[0]....
.L_42:
        /*00b0*/ 	.word	0x00000090


	//   ....[1]....
        /*00b4*/ 	.word	0x000004d0


	//   ....[2]....
        /*00b8*/ 	.word	0x00000620


	//   ....[3]....
        /*00bc*/ 	.word	0x000007c0


	//   ....[4]....
        /*00c0*/ 	.word	0x000008c0


	//   ....[5]....
        /*00c4*/ 	.word	0x00000a30


	//   ....[6]....
        /*00c8*/ 	.word	0x00000b90


	//   ....[7]....
        /*00cc*/ 	.word	0x00001c70


	//   ....[8]....
        /*00d0*/ 	.word	0x000029c0


	//   ....[9]....
        /*00d4*/ 	.word	0x00002bd0


	//   ....[10]....
        /*00d8*/ 	.word	0x00002c00


	//   ....[11]....
        /*00dc*/ 	.word	0x00003510


	//   ....[12]....
        /*00e0*/ 	.word	0x00003740


	//----- nvinfo : EIATTR_VRC_CTA_INIT_COUNT
	.align		4
.L_43:
        /*00e4*/ 	.byte	0x02, 0x4a
        /*00e6*/ 	.byte	0x80
	.zero		1


	//----- nvinfo : EIATTR_SYSCALL_OFFSETS
	.align		4
        /*00e8*/ 	.byte	0x04, 0x46
        /*00ea*/ 	.short	(.L_45 - .L_44)


	//   ....[0]....
.L_44:
        /*00ec*/ 	.word	0x00005120


	//   ....[1]....
        /*00f0*/ 	.word	0x00005210


	//   ....[2]....
        /*00f4*/ 	.word	0x00005b90


	//   ....[3]....
        /*00f8*/ 	.word	0x00006fe0


	//   ....[4]....
        /*00fc*/ 	.word	0x00008400


	//   ....[5]....
        /*0100*/ 	.word	0x00009810


	//----- nvinfo : EIATTR_MBARRIER_INSTR_OFFSETS
	.align		4
.L_45:
        /*0104*/ 	.byte	0x04, 0x39
        /*0106*/ 	.short	(.L_47 - .L_46)


	//   ....[0]....
.L_46:
        /*0108*/ 	.word	0x000005b0
        /*010c*/ 	.word	0x000000ff
        /*0110*/ 	.word	0x00000000
        /*0114*/ 	.short	0x0100
        /*0116*/ 	.byte	0x05
	.zero		1


	//   ....[1]....
        /*0118*/ 	.word	0x000005c0
        /*011c*/ 	.word	0x000000ff
        /*0120*/ 	.word	0x00000018
        /*0124*/ 	.short	0x0100
        /*0126*/ 	.byte	0x05
	.zero		1


	//   ....[2]....
        /*0128*/ 	.word	0x000005d0
        /*012c*/ 	.word	0x000000ff
        /*0130*/ 	.word	0x00000008
        /*0134*/ 	.short	0x0100
        /*0136*/ 	.byte	0x05
	.zero		1


	//   ....[3]....
        /*0138*/ 	.word	0x000005e0
        /*013c*/ 	.word	0x000000ff
        /*0140*/ 	.word	0x00000020
        /*0144*/ 	.short	0x0100
        /*0146*/ 	.byte	0x05
	.zero		1


	//   ....[4]....
        /*0148*/ 	.word	0x000005f0
        /*014c*/ 	.word	0x000000ff
        /*0150*/ 	.word	0x00000010
        /*0154*/ 	.short	0x0100
        /*0156*/ 	.byte	0x05
	.zero		1


	//   ....[5]....
        /*0158*/ 	.word	0x00000600
        /*015c*/ 	.word	0x000000ff
        /*0160*/ 	.word	0x00000028
        /*0164*/ 	.short	0x0100
        /*0166*/ 	.byte	0x05
	.zero		1


	//   ....[6]....
        /*0168*/ 	.word	0x00000730
        /*016c*/ 	.word	0x000000ff
        /*0170*/ 	.word	0x00000030
        /*0174*/ 	.short	0x0100
        /*0176*/ 	.byte	0x07
	.zero		1


	//   ....[7]....
        /*0178*/ 	.word	0x00000740
        /*017c*/ 	.word	0x000000ff
        /*0180*/ 	.word	0x00000050
        /*0184*/ 	.short	0x0100
        /*0186*/ 	.byte	0x07
	.zero		1


	//   ....[8]....
        /*0188*/ 	.word	0x00000750
        /*018c*/ 	.word	0x000000ff
        /*0190*/ 	.word	0x00000038
        /*0194*/ 	.short	0x0100
        /*0196*/ 	.byte	0x07
	.zero		1


	//   ....[9]....
        /*0198*/ 	.word	0x00000760
        /*019c*/ 	.word	0x000000ff
        /*01a0*/ 	.word	0x00000058
        /*01a4*/ 	.short	0x0100
        /*01a6*/ 	.byte	0x07
	.zero		1


	//   ....[10]....
        /*01a8*/ 	.word	0x00000770
        /*01ac*/ 	.word	0x000000ff
        /*01b0*/ 	.word	0x00000040
        /*01b4*/ 	.short	0x0100
        /*01b6*/ 	.byte	0x07
	.zero		1


	//   ....[11]....
        /*01b8*/ 	.word	0x00000780
        /*01bc*/ 	.word	0x000000ff
        /*01c0*/ 	.word	0x00000060
        /*01c4*/ 	.short	0x0100
        /*01c6*/ 	.byte	0x07
	.zero		1


	//   ....[12]....
        /*01c8*/ 	.word	0x00000790
        /*01cc*/ 	.word	0x000000ff
        /*01d0*/ 	.word	0x00000048
        /*01d4*/ 	.short	0x0100
        /*01d6*/ 	.byte	0x07
	.zero		1


	//   ....[13]....
        /*01d8*/ 	.word	0x000007a0
        /*01dc*/ 	.word	0x000000ff
        /*01e0*/ 	.word	0x00000068
        /*01e4*/ 	.short	0x0100
        /*01e6*/ 	.byte	0x07
	.zero		1


	//   ....[14]....
        /*01e8*/ 	.word	0x00000890
        /*01ec*/ 	.word	0x000000ff
        /*01f0*/ 	.word	0x00000070
        /*01f4*/ 	.short	0x0100
        /*01f6*/ 	.byte	0x05
	.zero		1


	//   ....[15]....
        /*01f8*/ 	.word	0x000008a0
        /*01fc*/ 	.word	0x000000ff
        /*0200*/ 	.word	0x00000078
        /*0204*/ 	.short	0x0100
        /*0206*/ 	.byte	0x05
	.zero		1


	//   ....[16]....
        /*0208*/ 	.word	0x000009e0
        /*020c*/ 	.word	0x000000ff
        /*0210*/ 	.word	0x00000080
        /*0214*/ 	.short	0x0100
        /*0216*/ 	.byte	0x05
	.zero		1


	//   ....[17]....
        /*0218*/ 	.word	0x000009f0
        /*021c*/ 	.word	0x000000ff
        /*0220*/ 	.word	0x00000090
        /*0224*/ 	.short	0x0100
        /*0226*/ 	.byte	0x05
	.zero		1


	//   ....[18]....
        /*0228*/ 	.word	0x00000a00
        /*022c*/ 	.word	0x000000ff
        /*0230*/ 	.word	0x00000088
        /*0234*/ 	.short	0x0100
        /*0236*/ 	.byte	0x05
	.zero		1


	//   ....[19]....
        /*0238*/ 	.word	0x00000a10
        /*023c*/ 	.word	0x000000ff
        /*0240*/ 	.word	0x00000098
        /*0244*/ 	.short	0x0100
        /*0246*/ 	.byte	0x05
	.zero		1


	//   ....[20]....
        /*0248*/ 	.word	0x00000b40
        /*024c*/ 	.word	0x000000ff
        /*0250*/ 	.word	0x000000a0
        /*0254*/ 	.short	0x0100
        /*0256*/ 	.byte	0x07
	.zero		1


	//   ....[21]....
        /*0258*/ 	.word	0x00000b50
        /*025c*/ 	.word	0x000000ff
        /*0260*/ 	.word	0x000000b0
        /*0264*/ 	.short	0x0100
        /*0266*/ 	.byte	0x07
	.zero		1


	//   ....[22]....
        /*0268*/ 	.word	0x00000b60
        /*026c*/ 	.word	0x000000ff
        /*0270*/ 	.word	0x000000a8
        /*0274*/ 	.short	0x0100
        /*0276*/ 	.byte	0x07
	.zero		1


	//   ....[23]....
        /*0278*/ 	.word	0x00000b70
        /*027c*/ 	.word	0x000000ff
        /*0280*/ 	.word	0x000000b8
        /*0284*/ 	.short	0x0100
        /*0286*/ 	.byte	0x07
	.zero		1


	//   ....[24]....
        /*0288*/ 	.word	0x00000c60
        /*028c*/ 	.word	0x000000ff
        /*0290*/ 	.word	0x000000c0
        /*0294*/ 	.short	0x0100
        /*0296*/ 	.byte	0x05
	.zero		1


	//   ....[25]....
        /*0298*/ 	.word	0x00000c70
        /*029c*/ 	.word	0x000000ff
        /*02a0*/ 	.word	0x000000d0
        /*02a4*/ 	.short	0x0100
        /*02a6*/ 	.byte	0x05
	.zero		1


	//   ....[26]....
        /*02a8*/ 	.word	0x00000c80
        /*02ac*/ 	.word	0x000000ff
        /*02b0*/ 	.word	0x000000c8
        /*02b4*/ 	.short	0x0100
        /*02b6*/ 	.byte	0x05
	.zero		1


	//   ....[27]....
        /*02b8*/ 	.word	0x00000c90
        /*02bc*/ 	.word	0x000000ff
        /*02c0*/ 	.word	0x000000d8
        /*02c4*/ 	.short	0x0100
        /*02c6*/ 	.byte	0x05
	.zero		1


	//   ....[28]....
        /*02c8*/ 	.word	0x00001570
        /*02cc*/ 	.word	0x00000003
        /*02d0*/ 	.word	0x000000d0
        /*02d4*/ 	.short	0x010a
        /*02d6*/ 	.byte	0xff
	.zero		1


	//   ....[29]....
        /*02d8*/ 	.word	0x000015a0
        /*02dc*/ 	.word	0x00000003
        /*02e0*/ 	.word	0x000000c0
        /*02e4*/ 	.short	0x0101
        /*02e6*/ 	.byte	0xff
	.zero		1


	//   ....[30]....
        /*02e8*/ 	.word	0x00001670
        /*02ec*/ 	.word	0x000000ff
        /*02f0*/ 	.word	0x00000018
        /*02f4*/ 	.short	0x010a
        /*02f6*/ 	.byte	0x08
	.zero		1


	//   ....[31]....
        /*02f8*/ 	.word	0x00001710
        /*02fc*/ 	.word	0x000000ff
        /*0300*/ 	.word	0x00000018
        /*0304*/ 	.short	0x010a
        /*0306*/ 	.byte	0x21
	.zero		1


	//   ....[32]....
        /*0308*/ 	.word	0x00001860
        /*030c*/ 	.word	0x000000ff
        /*0310*/ 	.word	0x00000018
        /*0314*/ 	.short	0x010a
        /*0316*/ 	.byte	0x08
	.zero		1


	//   ....[33]....
        /*0318*/ 	.word	0x00001970
        /*031c*/ 	.word	0x000000ff
        /*0320*/ 	.word	0x00000078
        /*0324*/ 	.short	0x0101
        /*0326*/ 	.byte	0x04
	.zero		1


	//   ....[34]....
        /*0328*/ 	.word	0x00001990
        /*032c*/ 	.word	0x000000ff
        /*0330*/ 	.word	0x00000018
        /*0334*/ 	.short	0x010a
        /*0336*/ 	.byte	0x08
	.zero		1


	//   ....[35]....
        /*0338*/ 	.word	0x00001a10
        /*033c*/ 	.word	0x000000ff
        /*0340*/ 	.word	0x00000018
        /*0344*/ 	.short	0x010a
        /*0346*/ 	.byte	0x11
	.zero		1


	//   ....[36]....
        /*0348*/ 	.word	0x00001b60
        /*034c*/ 	.word	0x000000ff
        /*0350*/ 	.word	0x00000018
        /*0354*/ 	.short	0x010a
        /*0356*/ 	.byte	0x08
	.zero		1


	//   ....[37]....
        /*0358*/ 	.word	0x00001ca0
        /*035c*/ 	.word	0x00000002
        /*0360*/ 	.word	0x00000080
        /*0364*/ 	.short	0x010a
        /*0366*/ 	.byte	0xff
	.zero		1


	//   ....[38]....
        /*0368*/ 	.word	0x00001d60
        /*036c*/ 	.word	0x00000002
        /*0370*/ 	.word	0x00000000
        /*0374*/ 	.short	0x0101
        /*0376*/ 	.byte	0xff
	.zero		1


	//   ....[39]....
        /*0378*/ 	.word	0x000022c0
        /*037c*/ 	.word	0x000000ff
        /*0380*/ 	.word	0x00000000
        /*0384*/ 	.short	0x010a
        /*0386*/ 	.byte	0x05
	.zero		1


	//   ....[40]....
        /*0388*/ 	.word	0x00002350
        /*038c*/ 	.word	0x000000ff
        /*0390*/ 	.word	0x00000000
        /*0394*/ 	.short	0x010a
        /*0396*/ 	.byte	0x05
	.zero		1


	//   ....[41]....
        /*0398*/ 	.word	0x000023f0
        /*039c*/ 	.word	0x00000000
        /*03a0*/ 	.word	0x00000000
        /*03a4*/ 	.short	0x010a
        /*03a6*/ 	.byte	0xff
	.zero		1


	//   ....[42]....
        /*03a8*/ 	.word	0x00002510
        /*03ac*/ 	.word	0x00000000
        /*03b0*/ 	.word	0x000000c0
        /*03b4*/ 	.short	0x010a
        /*03b6*/ 	.byte	0xff
	.zero		1


	//   ....[43]....
        /*03b8*/ 	.word	0x00002570
        /*03bc*/ 	.word	0x00000004
        /*03c0*/ 	.word	0x00000000
        /*03c4*/ 	.short	0x0101
        /*03c6*/ 	.byte	0xff
	.zero		1


	//   ....[44]....
        /*03c8*/ 	.word	0x00002590
        /*03cc*/ 	.word	0x000000ff
        /*03d0*/ 	.word	0x00000090
        /*03d4*/ 	.short	0x010a
        /*03d6*/ 	.byte	0x05
	.zero		1


	//   ....[45]....
        /*03d8*/ 	.word	0x000026b0
        /*03dc*/ 	.word	0x00000000
        /*03e0*/ 	.word	0x00000080
        /*03e4*/ 	.short	0x010a
        /*03e6*/ 	.byte	0xff
	.zero		1


	//   ....[46]....
        /*03e8*/ 	.word	0x000027c0
        /*03ec*/ 	.word	0x00000000
        /*03f0*/ 	.word	0x00000000
        /*03f4*/ 	.short	0x0101
        /*03f6*/ 	.byte	0xff
	.zero		1


	//   ....[47]....
        /*03f8*/ 	.word	0x00002850
        /*03fc*/ 	.word	0x000000ff
        /*0400*/ 	.word	0x00000090
        /*0404*/ 	.short	0x0106
        /*0406*/ 	.byte	0x05
	.zero		1


	//   ....[48]....
        /*0408*/ 	.word	0x00002870
        /*040c*/ 	.word	0x000000ff
        /*0410*/ 	.word	0x00000090
        /*0414*/ 	.short	0x010a
        /*0416*/ 	.byte	0x05
	.zero		1


	//   ....[49]....
        /*0418*/ 	.word	0x00002900
        /*041c*/ 	.word	0x000000ff
        /*0420*/ 	.word	0x00000090
        /*0424*/ 	.short	0x0106
        /*0426*/ 	.byte	0x04
	.zero		1


	//   ....[50]....
        /*0428*/ 	.word	0x00002940
        /*042c*/ 	.word	0x00000000
        /*0430*/ 	.word	0x00000090
        /*0434*/ 	.short	0x010a
        /*0436*/ 	.byte	0xff
	.zero		1


	//   ....[51]....
        /*0438*/ 	.word	0x00002e80
        /*043c*/ 	.word	0x00000000
        /*0440*/ 	.word	0x00000080
        /*0444*/ 	.short	0x010a
        /*0446*/ 	.byte	0xff
	.zero		1


	//   ....[52]....
        /*0448*/ 	.word	0x00002f90
        /*044c*/ 	.word	0x00000003
        /*0450*/ 	.word	0x00000000
        /*0454*/ 	.short	0x0101
        /*0456*/ 	.byte	0xff
	.zero		1


	//   ....[53]....
        /*0458*/ 	.word	0x00002fa0
        /*045c*/ 	.word	0x000000ff
        /*0460*/ 	.word	0x00000000
        /*0464*/ 	.short	0x010a
        /*0466*/ 	.byte	0x06
	.zero		1


	//   ....[54]....
        /*0468*/ 	.word	0x00002fc0
        /*046c*/ 	.word	0x000000ff
        /*0470*/ 	.word	0x000000b0
        /*0474*/ 	.short	0x010a
        /*0476*/ 	.byte	0x07
	.zero		1


	//   ....[55]....
        /*0478*/ 	.word	0x00003090
        /*047c*/ 	.word	0x000000ff
        /*0480*/ 	.word	0x00000000
        /*0484*/ 	.short	0x010a
        /*0486*/ 	.byte	0x06
	.zero		1


	//   ....[56]....
        /*0488*/ 	.word	0x000031c0
        /*048c*/ 	.word	0x000000ff
        /*0490*/ 	.word	0x00000000
        /*0494*/ 	.short	0x010a
        /*0496*/ 	.byte	0x1a
	.zero		1


	//   ....[57]....
        /*0498*/ 	.word	0x00003460
        /*049c*/ 	.word	0x000000ff
        /*04a0*/ 	.word	0x00000000
        /*04a4*/ 	.short	0x010a
        /*04a6*/ 	.byte	0x06
	.zero		1


	//   ....[58]....
        /*04a8*/ 	.word	0x000034f0
        /*04ac*/ 	.word	0x000000ff
        /*04b0*/ 	.word	0x00000000
        /*04b4*/ 	.short	0x010a
        /*04b6*/ 	.byte	0x07
	.zero		1


	//   ....[59]....
        /*04b8*/ 	.word	0x00003970
        /*04bc*/ 	.word	0x00000000
        /*04c0*/ 	.word	0x00000080
        /*04c4*/ 	.short	0x010a
        /*04c6*/ 	.byte	0xff
	.zero		1


	//   ....[60]....
        /*04c8*/ 	.word	0x00003a30
        /*04cc*/ 	.word	0x00000000
        /*04d0*/ 	.word	0x00000000
        /*04d4*/ 	.short	0x0101
        /*04d6*/ 	.byte	0xff
	.zero		1


	//   ....[61]....
        /*04d8*/ 	.word	0x00003d50
        /*04dc*/ 	.word	0x000000ff
        /*04e0*/ 	.word	0x00000078
        /*04e4*/ 	.short	0x010a
        /*04e6*/ 	.byte	0x07
	.zero		1


	//   ....[62]....
        /*04e8*/ 	.word	0x00003f40
        /*04ec*/ 	.word	0x000000ff
        /*04f0*/ 	.word	0x00000050
        /*04f4*/ 	.short	0x010a
        /*04f6*/ 	.byte	0x07
	.zero		1


	//   ....[63]....
        /*04f8*/ 	.word	0x000040b0
        /*04fc*/ 	.word	0x000000ff
        /*0500*/ 	.word	0x00000030
        /*0504*/ 	.short	0x010b
        /*0506*/ 	.byte	0x07
	.zero		1


	//   ....[64]....
        /*0508*/ 	.word	0x000040c0
        /*050c*/ 	.word	0x000000ff
        /*0510*/ 	.word	0x00000000
        /*0514*/ 	.short	0x0101
        /*0516*/ 	.byte	0x08
	.zero		1


	//   ....[65]....
        /*0518*/ 	.word	0x000040e0
        /*051c*/ 	.word	0x000000ff
        /*0520*/ 	.word	0x00000058
        /*0524*/ 	.short	0x010a
        /*0526*/ 	.byte	0x07
	.zero		1


	//   ....[66]....
        /*0528*/ 	.word	0x00004240
        /*052c*/ 	.word	0x000000ff
        /*0530*/ 	.word	0x00000038
        /*0534*/ 	.short	0x010b
        /*0536*/ 	.byte	0x07
	.zero		1


	//   ....[67]....
        /*0538*/ 	.word	0x00004250
        /*053c*/ 	.word	0x000000ff
        /*0540*/ 	.word	0x00000000
        /*0544*/ 	.short	0x0101
        /*0546*/ 	.byte	0x08
	.zero		1


	//   ....[68]....
        /*0548*/ 	.word	0x00004260
        /*054c*/ 	.word	0x000000ff
        /*0550*/ 	.word	0x00000060
        /*0554*/ 	.short	0x010a
        /*0556*/ 	.byte	0x07
	.zero		1


	//   ....[69]....
        /*0558*/ 	.word	0x00004400
        /*055c*/ 	.word	0x000000ff
        /*0560*/ 	.word	0x00000040
        /*0564*/ 	.short	0x010b
        /*0566*/ 	.byte	0x07
	.zero		1


	//   ....[70]....
        /*0568*/ 	.word	0x00004470
        /*056c*/ 	.word	0x000000ff
        /*0570*/ 	.word	0x00000000
        /*0574*/ 	.short	0x0101
        /*0576*/ 	.byte	0x08
	.zero		1


	//   ....[71]....
        /*0578*/ 	.word	0x000044a0
        /*057c*/ 	.word	0x000000ff
        /*0580*/ 	.word	0x00000068
        /*0584*/ 	.short	0x010a
        /*0586*/ 	.byte	0x07
	.zero		1


	//   ....[72]....
        /*0588*/ 	.word	0x000046b0
        /*058c*/ 	.word	0x000000ff
        /*0590*/ 	.word	0x00000048
        /*0594*/ 	.short	0x010b
        /*0596*/ 	.byte	0x07
	.zero		1


	//   ....[73]....
        /*0598*/ 	.word	0x000046d0
        /*059c*/ 	.word	0x000000ff
        /*05a0*/ 	.word	0x00000000
        /*05a4*/ 	.short	0x0101
        /*05a6*/ 	.byte	0x0d
	.zero		1


	//   ....[74]....
        /*05a8*/ 	.word	0x00004700
        /*05ac*/ 	.word	0x000000ff
        /*05b0*/ 	.word	0x00000050
        /*05b4*/ 	.short	0x010a
        /*05b6*/ 	.byte	0x07
	.zero		1


	//   ....[75]....
        /*05b8*/ 	.word	0x00004720
        /*05bc*/ 	.word	0x000000ff
        /*05c0*/ 	.word	0x00000058
        /*05c4*/ 	.short	0x010a
        /*05c6*/ 	.byte	0x07
	.zero		1


	//   ....[76]....
        /*05c8*/ 	.word	0x00004740
        /*05cc*/ 	.word	0x000000ff
        /*05d0*/ 	.word	0x00000060
        /*05d4*/ 	.short	0x010a
        /*05d6*/ 	.byte	0x07
	.zero		1


	//   ....[77]....
        /*05d8*/ 	.word	0x00004780
        /*05dc*/ 	.word	0x00000000
        /*05e0*/ 	.word	0x00000068
        /*05e4*/ 	.short	0x010a
        /*05e6*/ 	.byte	0xff
	.zero		1


	//   ....[78]....
        /*05e8*/ 	.word	0x00004ae0
        /*05ec*/ 	.word	0x00000000
        /*05f0*/ 	.word	0x00000080
        /*05f4*/ 	.short	0x010a
        /*05f6*/ 	.byte	0xff
	.zero		1


	//   ....[79]....
        /*05f8*/ 	.word	0x00004bf0
        /*05fc*/ 	.word	0x00000000
        /*0600*/ 	.word	0x00000000
        /*0604*/ 	.short	0x0101
        /*0606*/ 	.byte	0xff
	.zero		1


	//   ....[80]....
        /*0608*/ 	.word	0x000056a0
        /*060c*/ 	.word	0x000000ff
        /*0610*/ 	.word	0x00000030
        /*0614*/ 	.short	0x010a
        /*0616*/ 	.byte	0x30
	.zero		1


	//   ....[81]....
        /*0618*/ 	.word	0x00005780
        /*061c*/ 	.word	0x00000057
        /*0620*/ 	.word	0x000000a0
        /*0624*/ 	.short	0x010a
        /*0626*/ 	.byte	0xff
	.zero		1


	//   ....[82]....
        /*0628*/ 	.word	0x00005940
        /*062c*/ 	.word	0x000000ff
        /*0630*/ 	.word	0x00000030
        /*0634*/ 	.short	0x010a
        /*0636*/ 	.byte	0x30
	.zero		1


	//   ....[83]....
        /*0638*/ 	.word	0x00005a70
        /*063c*/ 	.word	0x00000057
        /*0640*/ 	.word	0x000000a0
        /*0644*/ 	.short	0x010a
        /*0646*/ 	.byte	0xff
	.zero		1


	//   ....[84]....
        /*0648*/ 	.word	0x00006c80
        /*064c*/ 	.word	0x00000000
        /*0650*/ 	.word	0x00000000
        /*0654*/ 	.short	0x0101
        /*0656*/ 	.byte	0xff
	.zero		1


	//   ....[85]....
        /*0658*/ 	.word	0x00006c90
        /*065c*/ 	.word	0x00000003
        /*0660*/ 	.word	0x00000030
        /*0664*/ 	.short	0x010a
        /*0666*/ 	.byte	0xff
	.zero		1


	//   ....[86]....
        /*0668*/ 	.word	0x00006d70
        /*066c*/ 	.word	0x00000003
        /*0670*/ 	.word	0x00000030
        /*0674*/ 	.short	0x010a
        /*0676*/ 	.byte	0xff
	.zero		1


	//   ....[87]....
        /*0678*/ 	.word	0x000080a0
        /*067c*/ 	.word	0x00000055
        /*0680*/ 	.word	0x00000000
        /*0684*/ 	.short	0x0101
        /*0686*/ 	.byte	0xff
	.zero		1


	//   ....[88]....
        /*0688*/ 	.word	0x000080c0
        /*068c*/ 	.word	0x00000000
        /*0690*/ 	.word	0x00000030
        /*0694*/ 	.short	0x010a
        /*0696*/ 	.byte	0xff
	.zero		1


	//   ....[89]....
        /*0698*/ 	.word	0x00008190
        /*069c*/ 	.word	0x00000000
        /*06a0*/ 	.word	0x00000030
        /*06a4*/ 	.short	0x010a
        /*06a6*/ 	.byte	0xff
	.zero		1


	//   ....[90]....
        /*06a8*/ 	.word	0x000094c0
        /*06ac*/ 	.word	0x00000054
        /*06b0*/ 	.word	0x00000000
        /*06b4*/ 	.short	0x0101
        /*06b6*/ 	.byte	0xff
	.zero		1


	//   ....[91]....
        /*06b8*/ 	.word	0x000094e0
        /*06bc*/ 	.word	0x00000003
        /*06c0*/ 	.word	0x00000030
        /*06c4*/ 	.short	0x010a
        /*06c6*/ 	.byte	0xff
	.zero		1


	//   ....[92]....
        /*06c8*/ 	.word	0x000095b0
        /*06cc*/ 	.word	0x00000003
        /*06d0*/ 	.word	0x00000030
        /*06d4*/ 	.short	0x010a
        /*06d6*/ 	.byte	0xff
	.zero		1


	//   ....[93]....
        /*06d8*/ 	.word	0x00009990
        /*06dc*/ 	.word	0x000000ff
        /*06e0*/ 	.word	0x00000000
        /*06e4*/ 	.short	0x0101
        /*06e6*/ 	.byte	0x05
	.zero		1


	//   ....[94]....
        /*06e8*/ 	.word	0x0000a930
        /*06ec*/ 	.word	0x00000000
        /*06f0*/ 	.word	0x00000000
        /*06f4*/ 	.short	0x0101
        /*06f6*/ 	.byte	0xff
	.zero		1


	//   ....[95]....
        /*06f8*/ 	.word	0x0000aba0
        /*06fc*/ 	.word	0x000000ff
        /*0700*/ 	.word	0x00000000
        /*0704*/ 	.short	0x0101
        /*0706*/ 	.byte	0x04
	.zero		1


	//   ....[96]....
        /*0708*/ 	.word	0x0000abc0
        /*070c*/ 	.word	0x00000003
        /*0710*/ 	.word	0x000000d0
        /*0714*/ 	.short	0x010a
        /*0716*/ 	.byte	0xff
	.zero		1


	//   ....[97]....
        /*0718*/ 	.word	0x0000ac20
        /*071c*/ 	.word	0x00000002
        /*0720*/ 	.word	0x00000018
        /*0724*/ 	.short	0x010a
        /*0726*/ 	.byte	0xff
	.zero		1


	//   ....[98]....
        /*0728*/ 	.word	0x0000ac80
        /*072c*/ 	.word	0x00000002
        /*0730*/ 	.word	0x00000018
        /*0734*/ 	.short	0x010a
        /*0736*/ 	.byte	0xff
	.zero		1


	//   ....[99]....
        /*0738*/ 	.word	0x0000acd0
        /*073c*/ 	.word	0x00000002
        /*0740*/ 	.word	0x00000080
        /*0744*/ 	.short	0x010a
        /*0746*/ 	.byte	0xff
	.zero		1


	//   ....[100]....
        /*0748*/ 	.word	0x0000ad30
        /*074c*/ 	.word	0x00000000
        /*0750*/ 	.word	0x00000000
        /*0754*/ 	.short	0x010a
        /*0756*/ 	.byte	0xff
	.zero		1


	//   ....[101]....
        /*0758*/ 	.word	0x0000ad90
        /*075c*/ 	.word	0x00000000
        /*0760*/ 	.word	0x00000000
        /*0764*/ 	.short	0x010a
        /*0766*/ 	.byte	0xff
	.zero		1


	//   ....[102]....
        /*0768*/ 	.word	0x0000ade0
        /*076c*/ 	.word	0x00000000
        /*0770*/ 	.word	0x000000c0
        /*0774*/ 	.short	0x010a
        /*0776*/ 	.byte	0xff
	.zero		1


	//   ....[103]....
        /*0778*/ 	.word	0x0000ae40
        /*077c*/ 	.word	0x00000000
        /*0780*/ 	.word	0x00000090
        /*0784*/ 	.short	0x010a
        /*0786*/ 	.byte	0xff
	.zero		1


	//   ....[104]....
        /*0788*/ 	.word	0x0000ae90
        /*078c*/ 	.word	0x00000000
        /*0790*/ 	.word	0x00000080
        /*0794*/ 	.short	0x010a
        /*0796*/ 	.byte	0xff
	.zero		1


	//   ....[105]....
        /*0798*/ 	.word	0x0000aef0
        /*079c*/ 	.word	0x00000000
        /*07a0*/ 	.word	0x00000090
        /*07a4*/ 	.short	0x010a
        /*07a6*/ 	.byte	0xff
	.zero		1


	//   ....[106]....
        /*07a8*/ 	.word	0x0000af40
        /*07ac*/ 	.word	0x00000000
        /*07b0*/ 	.word	0x00000080
        /*07b4*/ 	.short	0x010a
        /*07b6*/ 	.byte	0xff
	.zero		1


	//   ....[107]....
        /*07b8*/ 	.word	0x0000afa0
        /*07bc*/ 	.word	0x00000003
        /*07c0*/ 	.word	0x000000b0
        /*07c4*/ 	.short	0x010a
        /*07c6*/ 	.byte	0xff
	.zero		1


	//   ....[108]....
        /*07c8*/ 	.word	0x0000b000
        /*07cc*/ 	.word	0x00000000
        /*07d0*/ 	.word	0x00000000
        /*07d4*/ 	.short	0x010a
        /*07d6*/ 	.byte	0xff
	.zero		1


	//   ....[109]....
        /*07d8*/ 	.word	0x0000b060
        /*07dc*/ 	.word	0x00000000
        /*07e0*/ 	.word	0x00000000
        /*07e4*/ 	.short	0x010a
        /*07e6*/ 	.byte	0xff
	.zero		1


	//   ....[110]....
        /*07e8*/ 	.word	0x0000b0c0
        /*07ec*/ 	.word	0x00000000
        /*07f0*/ 	.word	0x00000000
        /*07f4*/ 	.short	0x010a
        /*07f6*/ 	.byte	0xff
	.zero		1


	//   ....[111]....
        /*07f8*/ 	.word	0x0000b110
        /*07fc*/ 	.word	0x00000000
        /*0800*/ 	.word	0x00000080
        /*0804*/ 	.short	0x010a
        /*0806*/ 	.byte	0xff
	.zero		1


	//   ....[112]....
        /*0808*/ 	.word	0x0000b170
        /*080c*/ 	.word	0x00000000
        /*0810*/ 	.word	0x00000078
        /*0814*/ 	.short	0x010a
        /*0816*/ 	.byte	0xff
	.zero		1


	//   ....[113]....
        /*0818*/ 	.word	0x0000b1d0
        /*081c*/ 	.word	0x00000003
        /*0820*/ 	.word	0x00000050
        /*0824*/ 	.short	0x010a
        /*0826*/ 	.byte	0xff
	.zero		1


	//   ....[114]....
        /*0828*/ 	.word	0x0000b230
        /*082c*/ 	.word	0x00000003
        /*0830*/ 	.word	0x00000058
        /*0834*/ 	.short	0x010a
        /*0836*/ 	.byte	0xff
	.zero		1


	//   ....[115]....
        /*0838*/ 	.word	0x0000b290
        /*083c*/ 	.word	0x00000003
        /*0840*/ 	.word	0x00000060
        /*0844*/ 	.short	0x010a
        /*0846*/ 	.byte	0xff
	.zero		1


	//   ....[116]....
        /*0848*/ 	.word	0x0000b2f0
        /*084c*/ 	.word	0x00000003
        /*0850*/ 	.word	0x00000068
        /*0854*/ 	.short	0x010a
        /*0856*/ 	.byte	0xff
	.zero		1


	//   ....[117]....
        /*0858*/ 	.word	0x0000b350
        /*085c*/ 	.word	0x00000000
        /*0860*/ 	.word	0x00000050
        /*0864*/ 	.short	0x010a
        /*0866*/ 	.byte	0xff
	.zero		1


	//   ....[118]....
        /*0868*/ 	.word	0x0000b3b0
        /*086c*/ 	.word	0x00000000
        /*0870*/ 	.word	0x00000058
        /*0874*/ 	.short	0x010a
        /*0876*/ 	.byte	0xff
	.zero		1


	//   ....[119]....
        /*0878*/ 	.word	0x0000b410
        /*087c*/ 	.word	0x00000000
        /*0880*/ 	.word	0x00000060
        /*0884*/ 	.short	0x010a
        /*0886*/ 	.byte	0xff
	.zero		1


	//   ....[120]....
        /*0888*/ 	.word	0x0000b460
        /*088c*/ 	.word	0x00000000
        /*0890*/ 	.word	0x00000080
        /*0894*/ 	.short	0x010a
        /*0896*/ 	.byte	0xff
	.zero		1


	//   ....[121]....
        /*0898*/ 	.word	0x0000b4c0
        /*089c*/ 	.word	0x00000002
        /*08a0*/ 	.word	0x00000030
        /*08a4*/ 	.short	0x010a
        /*08a6*/ 	.byte	0xff
	.zero		1


	//   ....[122]....
        /*08a8*/ 	.word	0x0000b510
        /*08ac*/ 	.word	0x00000057
        /*08b0*/ 	.word	0x000000a0
        /*08b4*/ 	.short	0x010a
        /*08b6*/ 	.byte	0xff
	.zero		1


	//   ....[123]....
        /*08b8*/ 	.word	0x0000b560
        /*08bc*/ 	.word	0x00000003
        /*08c0*/ 	.word	0x00000030
        /*08c4*/ 	.short	0x010a
        /*08c6*/ 	.byte	0xff
	.zero		1


	//   ....[124]....
        /*08c8*/ 	.word	0x0000b5b0
        /*08cc*/ 	.word	0x00000000
        /*08d0*/ 	.word	0x00000030
        /*08d4*/ 	.short	0x010a
        /*08d6*/ 	.byte	0xff
	.zero		1


	//   ....[125]....
        /*08d8*/ 	.word	0x0000b600
        /*08dc*/ 	.word	0x00000003
        /*08e0*/ 	.word	0x00000030
        /*08e4*/ 	.short	0x010a
        /*08e6*/ 	.byte	0xff
	.zero		1


	//----- nvinfo : EIATTR_NUM_MBARRIERS
	.align		4
.L_47:
        /*08e8*/ 	.byte	0x03, 0x38
        /*08ea*/ 	.short	0x001c


	//----- nvinfo : EIATTR_EXIT_INSTR_OFFSETS
	.align		4
        /*08ec*/ 	.byte	0x04, 0x1c
        /*08ee*/ 	.short	(.L_49 - .L_48)


	//   ....[0]....
.L_48:
        /*08f0*/ 	.word	0x00002420


	//   ....[1]....
        /*08f4*/ 	.word	0x00002910


	//   ....[2]....
        /*08f8*/ 	.word	0x00002970


	//   ....[3]....
        /*08fc*/ 	.word	0x00003750


	//   ....[4]....
        /*0900*/ 	.word	0x000047b0


	//   ....[5]....
        /*0904*/ 	.word	0x000047f0


	//   ....[6]....
        /*0908*/ 	.word	0x0000aa90


	//   ....[7]....
        /*090c*/ 	.word	0x0000ab10


	//   ....[8]....
        /*0910*/ 	.word	0x0000ab40


	//   ....[9]....
        /*0914*/ 	.word	0x0000abb0


	//----- nvinfo : EIATTR_MAX_THREADS
	.align		4
.L_49:
        /*0918*/ 	.byte	0x04, 0x05
        /*091a*/ 	.short	(.L_51 - .L_50)
.L_50:
        /*091c*/ 	.word	0x00000100
        /*0920*/ 	.word	0x00000001
        /*0924*/ 	.word	0x00000001


	//----- nvinfo : EIATTR_CRS_STACK_SIZE
	.align		4
.L_51:
        /*0928*/ 	.byte	0x04, 0x1e
        /*092a*/ 	.short	(.L_53 - .L_52)
.L_52:
        /*092c*/ 	.word	0x00000000


	//----- nvinfo : EIATTR_CBANK_PARAM_SIZE
	.align		4
.L_53:
        /*0930*/ 	.byte	0x03, 0x19
        /*0932*/ 	.short	0x0800


	//----- nvinfo : EIATTR_PARAM_CBANK
	.align		4
        /*0934*/ 	.byte	0x04, 0x0a
        /*0936*/ 	.short	(.L_55 - .L_54)
	.align		4
.L_54:
        /*0938*/ 	.word	index@(.nv.constant0._ZN7cutlass13device_kernelINS_4gemm6kernel13GemmUniversalIN4cute5tupleIJiiiiEEENS1_10collective13CollectiveMmaINS1_35MainloopSm100TmaUmmaWarpSpecializedILi3ELi2ELi2ENS5_IJNS4_1CILi1EEESB_SB_EEEEENS5_IJNSA_ILi128EEENSA_ILi256EEENSA_ILi64EEEEEENS_10bfloat16_tENS5_IJlSB_lEEESI_SJ_NS4_8TiledMMAINS4_8MMA_AtomIJNS4_20SM100_MMA_F16BF16_SSISI_SI_fLi128ELi256ELNS4_4UMMA5MajorE0ELSO_0ELNSN_7ScaleInE0ELSP_0EEEEEENS4_6LayoutISC_NS5_IJNSA_ILi0EEEST_ST_EEEEENS5_IJNS4_10UnderscoreESW_SW_EEEEENS4_13SM90_TMA_LOADENS4_14ComposedLayoutINS4_7SwizzleILi3ELi4ELi3EEENS4_18smem_ptr_flag_bitsILi16EEENSS_INS5_IJNSA_ILi8EEESG_EEENS5_IJSG_SB_EEEEEEEvNS4_8identityESZ_S19_vS1A_EENS_8epilogue10collective18CollectiveEpilogueINS1C_23Sm100TmaWarpSpecializedILi4ELi2ELi64ELb1ELb0EEEJSH_NS5_IJNSS_ISE_SB_EENSS_ISG_SB_EEEEESI_SJ_SI_SJ_NS1C_6fusion15FusionCallbacksIS1G_NS1K_17LinearCombinationISI_fSI_fLNS_15FloatRoundStyleE2EEESH_S1J_JEEENS4_5SM1004TMEM4LOAD26SM100_TMEM_LOAD_32dp32b64xESZ_S19_NS4_39AutoVectorizingCopyWithAssumedAlignmentILi128EEENS4_14SM90_TMA_STOREES19_S1V_S1V_EEEvvEEEEvNT_6ParamsE)
        /*093c*/ 	.short	0x0380
        /*093e*/ 	.short	0x0800


	//----- nvinfo : EIATTR_SW_WAR
	.align		4
.L_55:
        /*0940*/ 	.byte	0x04, 0x36
        /*0942*/ 	.short	(.L_57 - .L_56)
.L_56:
        /*0944*/ 	.word	0x00000008
.L_57:


//--------------------- .nv.callgraph             --------------------------
	.section	.nv.callgraph,"",@"SHT_CUDA_CALLGRAPH"
	.align	4
	.sectionentsize	8
	.align		4
        /*0000*/ 	.word	0x00000000
	.align		4
        /*0004*/ 	.word	0xffffffff
	.align		4
        /*0008*/ 	.word	index@(_ZN7cutlass13device_kernelINS_4gemm6kernel13GemmUniversalIN4cute5tupleIJiiiiEEENS1_10collective13CollectiveMmaINS1_35MainloopSm100TmaUmmaWarpSpecializedILi3ELi2ELi2ENS5_IJNS4_1CILi1EEESB_SB_EEEEENS5_IJNSA_ILi128EEENSA_ILi256EEENSA_ILi64EEEEEENS_10bfloat16_tENS5_IJlSB_lEEESI_SJ_NS4_8TiledMMAINS4_8MMA_AtomIJNS4_20SM100_MMA_F16BF16_SSISI_SI_fLi128ELi256ELNS4_4UMMA5MajorE0ELSO_0ELNSN_7ScaleInE0ELSP_0EEEEEENS4_6LayoutISC_NS5_IJNSA_ILi0EEEST_ST_EEEEENS5_IJNS4_10UnderscoreESW_SW_EEEEENS4_13SM90_TMA_LOADENS4_14ComposedLayoutINS4_7SwizzleILi3ELi4ELi3EEENS4_18smem_ptr_flag_bitsILi16EEENSS_INS5_IJNSA_ILi8EEESG_EEENS5_IJSG_SB_EEEEEEEvNS4_8identityESZ_S19_vS1A_EENS_8epilogue10collective18CollectiveEpilogueINS1C_23Sm100TmaWarpSpecializedILi4ELi2ELi64ELb1ELb0EEEJSH_NS5_IJNSS_ISE_SB_EENSS_ISG_SB_EEEEESI_SJ_SI_SJ_NS1C_6fusion15FusionCallbacksIS1G_NS1K_17LinearCombinationISI_fSI_fLNS_15FloatRoundStyleE2EEESH_S1J_JEEENS4_5SM1004TMEM4LOAD26SM100_TMEM_LOAD_32dp32b64xESZ_S19_NS4_39AutoVectorizingCopyWithAssumedAlignmentILi128EEENS4_14SM90_TMA_STOREES19_S1V_S1V_EEEvvEEEEvNT_6ParamsE)
	.align		4
        /*000c*/ 	.word	index@(__assertfail)
	.align		4
        /*0010*/ 	.word	0x00000000
	.align		4
        /*0014*/ 	.word	0xfffffffe
	.align		4
        /*0018*/ 	.word	0x00000000
	.align		4
        /*001c*/ 	.word	0xfffffffd
	.align		4
        /*0020*/ 	.word	0x00000000
	.align		4
        /*0024*/ 	.word	0xfffffffc


//--------------------- .nv.constant4             --------------------------
	.section	.nv.constant4,"a",@progbits
	.align	8
	.align		8
.nv.constant4:
        /*0000*/ 	.dword	__assertfail
	.align		8
        /*0008*/ 	.dword	__unnamed_1
	.align		8
        /*0010*/ 	.dword	__unnamed_2
	.align		8
        /*0018*/ 	.dword	_ZN39_INTERNAL_22953ec3_4_k_cu_17902bb8_36384cuda3std3__45__cpo5beginE
	.align		8
        /*0020*/ 	.dword	_ZN39_INTERNAL_22953ec3_4_k_cu_17902bb8_36384cuda3std3__45__cpo3endE
	.align		8
        /*0028*/ 	.dword	_ZN39_INTERNAL_22953ec3_4_k_cu_17902bb8_36384cuda3std3__45__cpo6cbeginE
	.align		8
        /*0030*/ 	.dword	_ZN39_INTERNAL_22953ec3_4_k_cu_17902bb8_36384cuda3std3__45__cpo4cendE
	.align		8
        /*0038*/ 	.dword	_ZN39_INTERNAL_22953ec3_4_k_cu_17902bb8_36384cuda3std3__441_GLOBAL__N__22953ec3_4_k_cu_17902bb8_36386ignoreE
	.align		8
        /*0040*/ 	.dword	_ZN39_INTERNAL_22953ec3_4_k_cu_17902bb8_36384cuda3std3__419piecewise_constructE
	.align		8
        /*0048*/ 	.dword	_ZN39_INTERNAL_22953ec3_4_k_cu_17902bb8_36384cuda3std3__48in_placeE
	.align		8
        /*0050*/ 	.dword	_ZN39_INTERNAL_22953ec3_4_k_cu_17902bb8_36384cuda3std6ranges3__45__cpo4swapE
	.align		8
        /*0058*/ 	.dword	_ZN39_INTERNAL_22953ec3_4_k_cu_17902bb8_36384cuda3std6ranges3__45__cpo9iter_moveE
	.align		8
        /*0060*/ 	.dword	_ZN39_INTERNAL_22953ec3_4_k_cu_17902bb8_36384cute7productE
	.align		8
        /*0068*/ 	.dword	_ZN39_INTERNAL_22953ec3_4_k_cu_17902bb8_36384cute1_E
	.align		8
        /*0070*/ 	.dword	$str$25
	.align		8
        /*0078*/ 	.dword	$str$26
	.align		8
        /*0080*/ 	.dword	$str$27
	.align		8
        /*0088*/ 	.dword	$str$28


//--------------------- .text._ZN7cutlass13device_kernelINS_4gemm6kernel13GemmUniversalIN4cute5tupleIJiiiiEEENS1_10collective13CollectiveMmaINS1_35MainloopSm100TmaUmmaWarpSpecializedILi3ELi2ELi2ENS5_IJNS4_1CILi1EEESB_SB_EEEEENS5_IJNSA_ILi128EEENSA_ILi256EEENSA_ILi64EEEEEENS_10bfloat16_tENS5_IJlSB_lEEESI_SJ_NS4_8TiledMMAINS4_8MMA_AtomIJNS4_20SM100_MMA_F16BF16_SSISI_SI_fLi128ELi256ELNS4_4UMMA5MajorE0ELSO_0ELNSN_7ScaleInE0ELSP_0EEEEEENS4_6LayoutISC_NS5_IJNSA_ILi0EEEST_ST_EEEEENS5_IJNS4_10UnderscoreESW_SW_EEEEENS4_13SM90_TMA_LOADENS4_14ComposedLayoutINS4_7SwizzleILi3ELi4ELi3EEENS4_18smem_ptr_flag_bitsILi16EEENSS_INS5_IJNSA_ILi8EEESG_EEENS5_IJSG_SB_EEEEEEEvNS4_8identityESZ_S19_vS1A_EENS_8epilogue10collective18CollectiveEpilogueINS1C_23Sm100TmaWarpSpecializedILi4ELi2ELi64ELb1ELb0EEEJSH_NS5_IJNSS_ISE_SB_EENSS_ISG_SB_EEEEESI_SJ_SI_SJ_NS1C_6fusion15FusionCallbacksIS1G_NS1K_17LinearCombinationISI_fSI_fLNS_15FloatRoundStyleE2EEESH_S1J_JEEENS4_5SM1004TMEM4LOAD26SM100_TMEM_LOAD_32dp32b64xESZ_S19_NS4_39AutoVectorizingCopyWithAssumedAlignmentILi128EEENS4_14SM90_TMA_STOREES19_S1V_S1V_EEEvvEEEEvNT_6ParamsE --------------------------
	.section	.text._ZN7cutlass13device_kernelINS_4gemm6kernel13GemmUniversalIN4cute5tupleIJiiiiEEENS1_10collective13CollectiveMmaINS1_35MainloopSm100TmaUmmaWarpSpecializedILi3ELi2ELi2ENS5_IJNS4_1CILi1EEESB_SB_EEEEENS5_IJNSA_ILi128EEENSA_ILi256EEENSA_ILi64EEEEEENS_10bfloat16_tENS5_IJlSB_lEEESI_SJ_NS4_8TiledMMAINS4_8MMA_AtomIJNS4_20SM100_MMA_F16BF16_SSISI_SI_fLi128ELi256ELNS4_4UMMA5MajorE0ELSO_0ELNSN_7ScaleInE0ELSP_0EEEEEENS4_6LayoutISC_NS5_IJNSA_ILi0EEEST_ST_EEEEENS5_IJNS4_10UnderscoreESW_SW_EEEEENS4_13SM90_TMA_LOADENS4_14ComposedLayoutINS4_7SwizzleILi3ELi4ELi3EEENS4_18smem_ptr_flag_bitsILi16EEENSS_INS5_IJNSA_ILi8EEESG_EEENS5_IJSG_SB_EEEEEEEvNS4_8identityESZ_S19_vS1A_EENS_8epilogue10collective18CollectiveEpilogueINS1C_23Sm100TmaWarpSpecializedILi4ELi2ELi64ELb1ELb0EEEJSH_NS5_IJNSS_ISE_SB_EENSS_ISG_SB_EEEEESI_SJ_SI_SJ_NS1C_6fusion15FusionCallbacksIS1G_NS1K_17LinearCombinationISI_fSI_fLNS_15FloatRoundStyleE2EEESH_S1J_JEEENS4_5SM1004TMEM4LOAD26SM100_TMEM_LOAD_32dp32b64xESZ_S19_NS4_39AutoVectorizingCopyWithAssumedAlignmentILi128EEENS4_14SM90_TMA_STOREES19_S1V_S1V_EEEvvEEEEvNT_6ParamsE,"ax",@progbits
	.align	128
.text._ZN7cutlass13device_kernelINS_4gemm6kernel13GemmUniversalIN4cute5tupleIJiiiiEEENS1_10collective13CollectiveMmaINS1_35MainloopSm100TmaUmmaWarpSpecializedILi3ELi2ELi2ENS5_IJNS4_1CILi1EEESB_SB_EEEEENS5_IJNSA_ILi128EEENSA_ILi256EEENSA_ILi64EEEEEENS_10bfloat16_tENS5_IJlSB_lEEESI_SJ_NS4_8TiledMMAINS4_8MMA_AtomIJNS4_20SM100_MMA_F16BF16_SSISI_SI_fLi128ELi256ELNS4_4UMMA5MajorE0ELSO_0ELNSN_7ScaleInE0ELSP_0EEEEEENS4_6LayoutISC_NS5_IJNSA_ILi0EEEST_ST_EEEEENS5_IJNS4_10UnderscoreESW_SW_EEEEENS4_13SM90_TMA_LOADENS4_14ComposedLayoutINS4_7SwizzleILi3ELi4ELi3EEENS4_18smem_ptr_flag_bitsILi16EEENSS_INS5_IJNSA_ILi8EEESG_EEENS5_IJSG_SB_EEEEEEEvNS4_8identityESZ_S19_vS1A_EENS_8epilogue10collective18CollectiveEpilogueINS1C_23Sm100TmaWarpSpecializedILi4ELi2ELi64ELb1ELb0EEEJSH_NS5_IJNSS_ISE_SB_EENSS_ISG_SB_EEEEESI_SJ_SI_SJ_NS1C_6fusion15FusionCallbacksIS1G_NS1K_17LinearCombinationISI_fSI_fLNS_15FloatRoundStyleE2EEESH_S1J_JEEENS4_5SM1004TMEM4LOAD26SM100_TMEM_LOAD_32dp32b64xESZ_S19_NS4_39AutoVectorizingCopyWithAssumedAlignmentILi128EEENS4_14SM90_TMA_STOREES19_S1V_S1V_EEEvvEEEEvNT_6ParamsE:
        .type           _ZN7cutlass13device_kernelINS_4gemm6kernel13GemmUniversalIN4cute5tupleIJiiiiEEENS1_10collective13CollectiveMmaINS1_35MainloopSm100TmaUmmaWarpSpecializedILi3ELi2ELi2ENS5_IJNS4_1CILi1EEESB_SB_EEEEENS5_IJNSA_ILi128EEENSA_ILi256EEENSA_ILi64EEEEEENS_10bfloat16_tENS5_IJlSB_lEEESI_SJ_NS4_8TiledMMAINS4_8MMA_AtomIJNS4_20SM100_MMA_F16BF16_SSISI_SI_fLi128ELi256ELNS4_4UMMA5MajorE0ELSO_0ELNSN_7ScaleInE0ELSP_0EEEEEENS4_6LayoutISC_NS5_IJNSA_ILi0EEEST_ST_EEEEENS5_IJNS4_10UnderscoreESW_SW_EEEEENS4_13SM90_TMA_LOADENS4_14ComposedLayoutINS4_7SwizzleILi3ELi4ELi3EEENS4_18smem_ptr_flag_bitsILi16EEENSS_INS5_IJNSA_ILi8EEESG_EEENS5_IJSG_SB_EEEEEEEvNS4_8identityESZ_S19_vS1A_EENS_8epilogue10collective18CollectiveEpilogueINS1C_23Sm100TmaWarpSpecializedILi4ELi2ELi64ELb1ELb0EEEJSH_NS5_IJNSS_ISE_SB_EENSS_ISG_SB_EEEEESI_SJ_SI_SJ_NS1C_6fusion15FusionCallbacksIS1G_NS1K_17LinearCombinationISI_fSI_fLNS_15FloatRoundStyleE2EEESH_S1J_JEEENS4_5SM1004TMEM4LOAD26SM100_TMEM_LOAD_32dp32b64xESZ_S19_NS4_39AutoVectorizingCopyWithAssumedAlignmentILi128EEENS4_14SM90_TMA_STOREES19_S1V_S1V_EEEvvEEEEvNT_6ParamsE,@function
        .size           _ZN7cutlass13device_kernelINS_4gemm6kernel13GemmUniversalIN4cute5tupleIJiiiiEEENS1_10collective13CollectiveMmaINS1_35MainloopSm100TmaUmmaWarpSpecializedILi3ELi2ELi2ENS5_IJNS4_1CILi1EEESB_SB_EEEEENS5_IJNSA_ILi128EEENSA_ILi256EEENSA_ILi64EEEEEENS_10bfloat16_tENS5_IJlSB_lEEESI_SJ_NS4_8TiledMMAINS4_8MMA_AtomIJNS4_20SM100_MMA_F16BF16_SSISI_SI_fLi128ELi256ELNS4_4UMMA5MajorE0ELSO_0ELNSN_7ScaleInE0ELSP_0EEEEEENS4_6LayoutISC_NS5_IJNSA_ILi0EEEST_ST_EEEEENS5_IJNS4_10UnderscoreESW_SW_EEEEENS4_13SM90_TMA_LOADENS4_14ComposedLayoutINS4_7SwizzleILi3ELi4ELi3EEENS4_18smem_ptr_flag_bitsILi16EEENSS_INS5_IJNSA_ILi8EEESG_EEENS5_IJSG_SB_EEEEEEEvNS4_8identityESZ_S19_vS1A_EENS_8epilogue10collective18CollectiveEpilogueINS1C_23Sm100TmaWarpSpecializedILi4ELi2ELi64ELb1ELb0EEEJSH_NS5_IJNSS_ISE_SB_EENSS_ISG_SB_EEEEESI_SJ_SI_SJ_NS1C_6fusion15FusionCallbacksIS1G_NS1K_17LinearCombinationISI_fSI_fLNS_15FloatRoundStyleE2EEESH_S1J_JEEENS4_5SM1004TMEM4LOAD26SM100_TMEM_LOAD_32dp32b64xESZ_S19_NS4_39AutoVectorizingCopyWithAssumedAlignmentILi128EEENS4_14SM90_TMA_STOREES19_S1V_S1V_EEEvvEEEEvNT_6ParamsE,(.L_x_167 - _ZN7cutlass13device_kernelINS_4gemm6kernel13GemmUniversalIN4cute5tupleIJiiiiEEENS1_10collective13CollectiveMmaINS1_35MainloopSm100TmaUmmaWarpSpecializedILi3ELi2ELi2ENS5_IJNS4_1CILi1EEESB_SB_EEEEENS5_IJNSA_ILi128EEENSA_ILi256EEENSA_ILi64EEEEEENS_10bfloat16_tENS5_IJlSB_lEEESI_SJ_NS4_8TiledMMAINS4_8MMA_AtomIJNS4_20SM100_MMA_F16BF16_SSISI_SI_fLi128ELi256ELNS4_4UMMA5MajorE0ELSO_0ELNSN_7ScaleInE0ELSP_0EEEEEENS4_6LayoutISC_NS5_IJNSA_ILi0EEEST_ST_EEEEENS5_IJNS4_10UnderscoreESW_SW_EEEEENS4_13SM90_TMA_LOADENS4_14ComposedLayoutINS4_7SwizzleILi3ELi4ELi3EEENS4_18smem_ptr_flag_bitsILi16EEENSS_INS5_IJNSA_ILi8EEESG_EEENS5_IJSG_SB_EEEEEEEvNS4_8identityESZ_S19_vS1A_EENS_8epilogue10collective18CollectiveEpilogueINS1C_23Sm100TmaWarpSpecializedILi4ELi2ELi64ELb1ELb0EEEJSH_NS5_IJNSS_ISE_SB_EENSS_ISG_SB_EEEEESI_SJ_SI_SJ_NS1C_6fusion15FusionCallbacksIS1G_NS1K_17LinearCombinationISI_fSI_fLNS_15FloatRoundStyleE2EEESH_S1J_JEEENS4_5SM1004TMEM4LOAD26SM100_TMEM_LOAD_32dp32b64xESZ_S19_NS4_39AutoVectorizingCopyWithAssumedAlignmentILi128EEENS4_14SM90_TMA_STOREES19_S1V_S1V_EEEvvEEEEvNT_6ParamsE)
        .other          _ZN7cutlass13device_kernelINS_4gemm6kernel13GemmUniversalIN4cute5tupleIJiiiiEEENS1_10collective13CollectiveMmaINS1_35MainloopSm100TmaUmmaWarpSpecializedILi3ELi2ELi2ENS5_IJNS4_1CILi1EEESB_SB_EEEEENS5_IJNSA_ILi128EEENSA_ILi256EEENSA_ILi64EEEEEENS_10bfloat16_tENS5_IJlSB_lEEESI_SJ_NS4_8TiledMMAINS4_8MMA_AtomIJNS4_20SM100_MMA_F16BF16_SSISI_SI_fLi128ELi256ELNS4_4UMMA5MajorE0ELSO_0ELNSN_7ScaleInE0ELSP_0EEEEEENS4_6LayoutISC_NS5_IJNSA_ILi0EEEST_ST_EEEEENS5_IJNS4_10UnderscoreESW_SW_EEEEENS4_13SM90_TMA_LOADENS4_14ComposedLayoutINS4_7SwizzleILi3ELi4ELi3EEENS4_18smem_ptr_flag_bitsILi16EEENSS_INS5_IJNSA_ILi8EEESG_EEENS5_IJSG_SB_EEEEEEEvNS4_8identityESZ_S19_vS1A_EENS_8epilogue10collective18CollectiveEpilogueINS1C_23Sm100TmaWarpSpecializedILi4ELi2ELi64ELb1ELb0EEEJSH_NS5_IJNSS_ISE_SB_EENSS_ISG_SB_EEEEESI_SJ_SI_SJ_NS1C_6fusion15FusionCallbacksIS1G_NS1K_17LinearCombinationISI_fSI_fLNS_15FloatRoundStyleE2EEESH_S1J_JEEENS4_5SM1004TMEM4LOAD26SM100_TMEM_LOAD_32dp32b64xESZ_S19_NS4_39AutoVectorizingCopyWithAssumedAlignmentILi128EEENS4_14SM90_TMA_STOREES19_S1V_S1V_EEEvvEEEEvNT_6ParamsE,@"STO_CUDA_ENTRY STV_DEFAULT"
_ZN7cutlass13device_kernelINS_4gemm6kernel13GemmUniversalIN4cute5tupleIJiiiiEEENS1_10collective13CollectiveMmaINS1_35MainloopSm100TmaUmmaWarpSpecializedILi3ELi2ELi2ENS5_IJNS4_1CILi1EEESB_SB_EEEEENS5_IJNSA_ILi128EEENSA_ILi256EEENSA_ILi64EEEEEENS_10bfloat16_tENS5_IJlSB_lEEESI_SJ_NS4_8TiledMMAINS4_8MMA_AtomIJNS4_20SM100_MMA_F16BF16_SSISI_SI_fLi128ELi256ELNS4_4UMMA5MajorE0ELSO_0ELNSN_7ScaleInE0ELSP_0EEEEEENS4_6LayoutISC_NS5_IJNSA_ILi0EEEST_ST_EEEEENS5_IJNS4_10UnderscoreESW_SW_EEEEENS4_13SM90_TMA_LOADENS4_14ComposedLayoutINS4_7SwizzleILi3ELi4ELi3EEENS4_18smem_ptr_flag_bitsILi16EEENSS_INS5_IJNSA_ILi8EEESG_EEENS5_IJSG_SB_EEEEEEEvNS4_8identityESZ_S19_vS1A_EENS_8epilogue10collective18CollectiveEpilogueINS1C_23Sm100TmaWarpSpecializedILi4ELi2ELi64ELb1ELb0EEEJSH_NS5_IJNSS_ISE_SB_EENSS_ISG_SB_EEEEESI_SJ_SI_SJ_NS1C_6fusion15FusionCallbacksIS1G_NS1K_17LinearCombinationISI_fSI_fLNS_15FloatRoundStyleE2EEESH_S1J_JEEENS4_5SM1004TMEM4LOAD26SM100_TMEM_LOAD_32dp32b64xESZ_S19_NS4_39AutoVectorizingCopyWithAssumedAlignmentILi128EEENS4_14SM90_TMA_STOREES19_S1V_S1V_EEEvvEEEEvNT_6ParamsE:
[----:B------:R-:W1:Y:S01]  /*0000*/  LDC R1, c[0x0][0x37c] ;  /* 0x0000df00ff017b82 */ /* 0x000e620000000800 */
[----:B------:R-:W2:Y:S01]  /*0010*/  S2R R170, SR_TID.X ;  /* 0x0000000000aa7919 */ /* 0x000ea20000002100 */
[----:B------:R-:W3:Y:S01]  /*0020*/  LDCU.64 UR4, c[0x0][0x890] ;  /* 0x00011200ff0477ac */ /* 0x000ee20008000a00 */
[----:B------:R-:W-:Y:S02]  /*0030*/  PRMT R155, RZ, 0x7610, R155 ;  /* 0x00007610ff9b7816 */ /* 0x000fe4000000009b */
[----:B------:R-:W-:Y:S01]  /*0040*/  ELECT P5, URZ, PT ;  /* 0x0000000000ff782f */ /* 0x000fe200038a0000 */
[----:B------:R-:W4:Y:S01]  /*0050*/  LDCU.64 UR46, c[0x0][0x358] ;  /* 0x00006b00ff2e77ac */ /* 0x000f220008000a00 */
[----:B---3--:R-:W-:-:S04]  /*0060*/  UISETP.NE.U32.AND UP0, UPT, UR4, URZ, UPT ;  /* 0x000000ff0400728c */ /* 0x008fc8000bf05070 */
[----:B------:R-:W-:Y:S01]  /*0070*/  UISETP.NE.AND.EX UP0, UPT, UR5, URZ, UPT, UP0 ;  /* 0x000000ff0500728c */ /* 0x000fe2000bf05300 */
[----:B--2---:R-:W-:-:S05]  /*0080*/  SHF.R.U32.HI R162, RZ, 0x5, R170 ;  /* 0x00000005ffa27819 */ /* 0x004fca00000116aa */
[----:B------:R-:W2:Y:S02]  /*0090*/  SHFL.IDX PT, R0, R162, RZ, 0x1f ;  /* 0x00001fffa2007589 */ /* 0x000ea400000e0000 */
[----:B--2---:R-:W-:Y:S01]  /*00a0*/  R2UR UR8, R0 ;  /* 0x00000000000872ca */ /* 0x004fe200000e0000 */
[----:B-1--4-:R-:W-:-:S14]  /*00b0*/  BRA.U UP0, `(.L_x_0) ;  /* 0x00000001002c7547 */ /* 0x012fdc000b800000 */
[----:B------:R-:W1:Y:S02]  /*00c0*/  LDCU.64 UR6, c[0x0][0x888] ;  /* 0x00011100ff0677ac */ /* 0x000e640008000a00 */
[----:B-1----:R-:W-:-:S04]  /*00d0*/  UISETP.NE.U32.AND UP0, UPT, UR6, URZ, UPT ;  /* 0x000000ff0600728c */ /* 0x002fc8000bf05070 */
[----:B------:R-:W-:-:S09]  /*00e0*/  UISETP.NE.AND.EX UP0, UPT, UR7, URZ, UPT, UP0 ;  /* 0x000000ff0700728c */ /* 0x000fd2000bf05300 */
[----:B------:R-:W-:Y:S05]  /*00f0*/  BRA.U !UP0, `(.L_x_1) ;  /* 0x0000000108107547 */ /* 0x000fea000b800000 */
[----:B------:R-:W1:Y:S02]  /*0100*/  LDC.64 R2, c[0x0][0x888] ;  /* 0x00022200ff027b82 */ /* 0x000e640000000a00 */
[----:B-1----:R1:W5:Y:S01]  /*0110*/  LDG.E R81, desc[UR46][R2.64] ;  /* 0x0000002e02517981 */ /* 0x002362000c1e1900 */
[----:B------:R-:W-:Y:S01]  /*0120*/  HFMA2 R155, -RZ, RZ, 0, 5.9604644775390625e-08 ;  /* 0x00000001ff9b7431 */ /* 0x000fe200000001ff */
[----:B------:R-:W-:Y:S05]  /*0130*/  BRA `(.L_x_0) ;  /* 0x00000000000c7947 */ /* 0x000fea0003800000 */
.L_x_1:
[----:B------:R-:W1:Y:S01]  /*0140*/  LDCU UR6, c[0x0][0x880] ;  /* 0x00011000ff0677ac */ /* 0x000e620008000800 */
[----:B------:R-:W-:Y:S01]  /*0150*/  HFMA2 R155, -RZ, RZ, 0, 5.9604644775390625e-08 ;  /* 0x00000001ff9b7431 */ /* 0x000fe200000001ff */
[----:B-1----:R-:W-:-:S07]  /*0160*/  MOV R81, UR6 ;  /* 0x0000000600517c02 */ /* 0x002fce0008000f00 */
.L_x_0:
[----:B------:R-:W2:Y:S02]  /*0170*/  LDCU.64 UR6, c[0x0][0x8b0] ;  /* 0x00011600ff0677ac */ /* 0x000ea40008000a00 */
[----:B--2---:R-:W-:-:S04]  /*0180*/  UISETP.NE.U32.AND UP0, UPT, UR6, URZ, UPT ;  /* 0x000000ff0600728c */ /* 0x004fc8000bf05070 */
[----:B------:R-:W-:-:S09]  /*0190*/  UISETP.NE.AND.EX UP0, UPT, UR7, URZ, UPT, UP0 ;  /* 0x000000ff0700728c */ /* 0x000fd2000bf05300 */
[----:B------:R-:W-:Y:S05]  /*01a0*/  BRA.U UP0, `(.L_x_2) ;  /* 0x0000000100247547 */ /* 0x000fea000b800000 */
[----:B------:R-:W2:Y:S02]  /*01b0*/  LDCU.64 UR6, c[0x0][0x8a8] ;  /* 0x00011500ff0677ac */ /* 0x000ea40008000a00 */
[----:B--2---:R-:W-:-:S04]  /*01c0*/  UISETP.NE.U32.AND UP0, UPT, UR6, URZ, UPT ;  /* 0x000000ff0600728c */ /* 0x004fc8000bf05070 */
[----:B------:R-:W-:-:S09]  /*01d0*/  UISETP.NE.AND.EX UP0, UPT, UR7, URZ, UPT, UP0 ;  /* 0x000000ff0700728c */ /* 0x000fd2000bf05300 */
[----:B------:R-:W-:Y:S05]  /*01e0*/  BRA.U !UP0, `(.L_x_3) ;  /* 0x00000001080c7547 */ /* 0x000fea000b800000 */
[----:B------:R-:W2:Y:S02]  /*01f0*/  LDC.64 R78, c[0x0][0x8a8] ;  /* 0x00022a00ff4e7b82 */ /* 0x000ea40000000a00 */
[----:B--2---:R2:W5:Y:S01]  /*0200*/  LDG.E R78, desc[UR46][R78.64] ;  /* 0x0000002e4e4e7981 */ /* 0x004562000c1e1900 */
[----:B------:R-:W-:Y:S05]  /*0210*/  BRA `(.L_x_2) ;  /* 0x0000000000087947 */ /* 0x000fea0003800000 */
.L_x_3:
[----:B------:R-:W2:Y:S02]  /*0220*/  LDCU UR6, c[0x0][0x8a0] ;  /* 0x00011400ff0677ac */ /* 0x000ea40008000800 */
[----:B--2---:R-:W-:Y:S02]  /*0230*/  MOV R78, UR6 ;  /* 0x00000006004e7c02 */ /* 0x004fe40008000f00 */
.L_x_2:
[----:B------:R-:W-:Y:S01]  /*0240*/  IMAD.U32 R0, RZ, RZ, UR8 ;  /* 0x00000008ff007e24 */ /* 0x000fe2000f8e00ff */
[----:B------:R-:W-:Y:S04]  /*0250*/  BSSY.RECONVERGENT B0, `(.L_x_4) ;  /* 0x000000c000007945 */ /* 0x000fe80003800200 */
[C---:B------:R-:W-:Y:S02]  /*0260*/  ISETP.NE.OR P1, PT, R0.reuse, 0x1, !P5 ;  /* 0x000000010000780c */ /* 0x040fe40006f25670 */
[----:B------:R-:W-:-:S11]  /*0270*/  ISETP.NE.OR P0, PT, R0, 0x3, !P5 ;  /* 0x000000030000780c */ /* 0x000fd60006f05670 */
[----:B------:R-:W-:Y:S05]  /*0280*/  @P1 BRA `(.L_x_5) ;  /* 0x0000000000201947 */ /* 0x000fea0003800000 */
[----:B------:R-:W3:Y:S02]  /*0290*/  LDCU.64 UR6, c[0x0][0x348] ;  /* 0x00006900ff0677ac */ /* 0x000ee40008000a00 */
[----:B---3--:R-:W-:Y:S02]  /*02a0*/  UIADD3 UR10, UP1, UPT, UR6, 0x80, URZ ;  /* 0x00000080060a7890 */ /* 0x008fe4000ff3e0ff */
[----:B------:R-:W-:Y:S02]  /*02b0*/  UIADD3 UR6, UP0, UPT, UR6, 0x180, URZ ;  /* 0x0000018006067890 */ /* 0x000fe4000ff1e0ff */
[----:B------:R-:W-:Y:S02]  /*02c0*/  UIADD3.X UR11, UPT, UPT, URZ, UR7, URZ, UP1, !UPT ;  /* 0x00000007ff0b7290 */ /* 0x000fe40008ffe4ff */
[----:B------:R-:W-:-:S07]  /*02d0*/  UIADD3.X UR7, UPT, UPT, URZ, UR7, URZ, UP0, !UPT ;  /* 0x00000007ff077290 */ /* 0x000fce00087fe4ff */
[----:B------:R3:W-:Y:S02]  /*02e0*/  UTMACCTL.PF [UR10] ;  /* 0x000000000a0079b9 */ /* 0x0007e40008040000 */
[----:B------:R3:W-:Y:S02]  /*02f0*/  UTMACCTL.PF [UR6] ;  /* 0x00000000060079b9 */ /* 0x0007e40008040000 */
[----:B---3--:R-:W-:Y:S01]  /*0300*/  NOP ;  /* 0x0000000000007918 */ /* 0x008fe20000000000 */
.L_x_5:
[----:B------:R-:W-:Y:S05]  /*0310*/  BSYNC.RECONVERGENT B0 ;  /* 0x0000000000007941 */ /* 0x000fea0003800200 */
.L_x_4:
[----:B------:R-:W-:Y:S04]  /*0320*/  BSSY.RECONVERGENT B0, `(.L_x_6) ;  /* 0x000000a000007945 */ /* 0x000fe80003800200 */
        /* <DEDUP_REMOVED lines=9> */
.L_x_7:
[----:B------:R-:W-:Y:S05]  /*03c0*/  BSYNC.RECONVERGENT B0 ;  /* 0x0000000000007941 */ /* 0x000fea0003800200 */
.L_x_6:
[----:B------:R-:W3:Y:S01]  /*03d0*/  LDCU.64 UR6, c[0x0][0x888] ;  /* 0x00011100ff0677ac */ /* 0x000ee20008000a00 */
[----:B------:R-:W-:Y:S02]  /*03e0*/  UISETP.EQ.U32.AND UP1, UPT, UR4, URZ, UPT ;  /* 0x000000ff0400728c */ /* 0x000fe4000bf22070 */
[----:B------:R-:W-:Y:S02]  /*03f0*/  UPLOP3.LUT UP2, UPT, UPT, UPT, UPT, 0x80, 0x8 ;  /* 0x000000000008789c */ /* 0x000fe40003f4f070 */
[----:B---3--:R-:W-:-:S04]  /*0400*/  UISETP.NE.U32.AND UP0, UPT, UR6, URZ, UPT ;  /* 0x000000ff0600728c */ /* 0x008fc8000bf05070 */
[----:B------:R-:W-:-:S04]  /*0410*/  UISETP.NE.AND.EX UP0, UPT, UR7, URZ, UPT, UP0 ;  /* 0x000000ff0700728c */ /* 0x000fc8000bf05300 */
[----:B------:R-:W-:-:S04]  /*0420*/  UISETP.EQ.OR.EX UP3, UPT, UR5, URZ, !UP0, UP1 ;  /* 0x000000ff0500728c */ /* 0x000fc8000c762710 */
[----:B------:R-:W-:-:S05]  /*0430*/  UP2UR UR50, UPR, URZ, 0x8 ;  /* 0x00000008ff327883 */ /* 0x000fca0008000000 */
[----:B------:R-:W-:Y:S07]  /*0440*/  BRA.U !UP3, `(.L_x_8) ;  /* 0x000000010b207547 */ /* 0x000fee000b800000 */
[----:B------:R-:W-:Y:S01]  /*0450*/  UISETP.NE.U32.AND UP2, UPT, UR4, URZ, UPT ;  /* 0x000000ff0400728c */ /* 0x000fe2000bf45070 */
[----:B-----5:R-:W-:Y:S01]  /*0460*/  FSETP.NEU.AND P0, PT, R81, RZ, PT ;  /* 0x000000ff5100720b */ /* 0x020fe20003f0d000 */
[----:B------:R-:W-:Y:S02]  /*0470*/  USEL UR4, URZ, 0xffffffff, UP0 ;  /* 0xffffffffff047887 */ /* 0x000fe40008000000 */
[----:B------:R-:W-:-:S10]  /*0480*/  UISETP.NE.AND.EX UP2, UPT, UR5, URZ, UPT, UP2 ;  /* 0x000000ff0500728c */ /* 0x000fd4000bf45320 */
[----:B------:R-:W-:Y:S01]  /*0490*/  VOTEU.ANY UP1, P0 ;  /* 0x0000000000ff7886 */ /* 0x000fe20000020100 */
[----:B------:R-:W-:-:S04]  /*04a0*/  @!UP2 USEL UR4, URZ, 0xffffffff, UP1 ;  /* 0xffffffffff04a887 */ /* 0x000fc80008800000 */
[----:B------:R-:W-:-:S04]  /*04b0*/  ULOP3.LUT UR4, UR4, 0x1, URZ, 0xc0, !UPT ;  /* 0x0000000104047892 */ /* 0x000fc8000f8ec0ff */
[----:B------:R-:W-:-:S11]  /*04c0*/  UISETP.NE.U32.AND UP2, UPT, UR4, 0x1, UPT ;  /* 0x000000010400788c */ /* 0x000fd6000bf45070 */
.L_x_8:
[----:B-1----:R-:W1:Y:S01]  /*04d0*/  SHFL.IDX PT, R2, R162, RZ, 0x1f ;  /* 0x00001fffa2027589 */ /* 0x002e6200000e0000 */
[----:B------:R-:W-:-:S04]  /*04e0*/  UISETP.NE.AND UP1, UPT, UR8, 0x2, UPT ;  /* 0x000000020800788c */ /* 0x000fc8000bf25270 */
[----:B------:R-:W-:Y:S01]  /*04f0*/  USEL UR6, URZ, 0x1, UP1 ;  /* 0x00000001ff067887 */ /* 0x000fe20008800000 */
[----:B-1----:R-:W-:-:S13]  /*0500*/  ISETP.NE.AND P0, PT, R2, RZ, PT ;  /* 0x000000ff0200720c */ /* 0x002fda0003f05270 */
[----:B------:R-:W-:Y:S05]  /*0510*/  @P0 BRA `(.L_x_9) ;  /* 0x0000000000400947 */ /* 0x000fea0003800000 */
[----:B------:R-:W1:Y:S01]  /*0520*/  S2UR UR5, SR_CgaCtaId ;  /* 0x00000000000579c3 */ /* 0x000e620000008800 */
[----:B------:R-:W-:Y:S01]  /*0530*/  UMOV UR7, 0x400 ;  /* 0x0000040000077882 */ /* 0x000fe20000000000 */
[----:B------:R-:W-:Y:S01]  /*0540*/  UMOV UR4, 0x1 ;  /* 0x0000000100047882 */ /* 0x000fe20000000000 */
[----:B------:R-:W-:Y:S01]  /*0550*/  ELECT P0, URZ, PT ;  /* 0x0000000000ff782f */ /* 0x000fe20003800000 */
[----:B------:R-:W-:-:S04]  /*0560*/  UIADD3 UR10, UPT, UPT, -UR4, 0x100000, URZ ;  /* 0x00100000040a7890 */ /* 0x000fc8000fffe1ff */
[----:B------:R-:W-:Y:S02]  /*0570*/  USHF.L.U32 UR11, UR10, 0xb, URZ ;  /* 0x0000000b0a0b7899 */ /* 0x000fe400080006ff */
[----:B------:R-:W-:Y:S02]  /*0580*/  USHF.L.U32 UR10, UR10, 0x1, URZ ;  /* 0x000000010a0a7899 */ /* 0x000fe400080006ff */
[----:B-1----:R-:W-:Y:S01]  /*0590*/  ULEA UR5, UR5, UR7, 0x18 ;  /* 0x0000000705057291 */ /* 0x002fe2000f8ec0ff */
[----:B------:R-:W1:Y:S11]  /*05a0*/  FENCE.VIEW.ASYNC.S ;  /* 0x00000000000073c6 */ /* 0x000e760000000000 */
[----:B-1----:R1:W3:Y:S01]  /*05b0*/  SYNCS.EXCH.64 URZ, [UR5], UR10 ;  /* 0x0000000a05ff75b2 */ /* 0x0022e20008000100 */
[----:B------:R1:W4:Y:S01]  /*05c0*/  SYNCS.EXCH.64 URZ, [UR5+0x18], UR10 ;  /* 0x0000180a05ff75b2 */ /* 0x0003220008000100 */
[----:B------:R1:W1:Y:S01]  /*05d0*/  SYNCS.EXCH.64 URZ, [UR5+0x8], UR10 ;  /* 0x0000080a05ff75b2 */ /* 0x0002620008000100 */
[----:B------:R1:W1:Y:S01]  /*05e0*/  SYNCS.EXCH.64 URZ, [UR5+0x20], UR10 ;  /* 0x0000200a05ff75b2 */ /* 0x0002620008000100 */
[----:B------:R1:W1:Y:S01]  /*05f0*/  SYNCS.EXCH.64 URZ, [UR5+0x10], UR10 ;  /* 0x0000100a05ff75b2 */ /* 0x0002620008000100 */
[----:B------:R1:W1:Y:S01]  /*0600*/  SYNCS.EXCH.64 URZ, [UR5+0x28], UR10 ;  /* 0x0000280a05ff75b2 */ /* 0x0002620008000100 */
[----:B------:R-:W-:Y:S01]  /*0610*/  NOP ;  /* 0x0000000000007918 */ /* 0x000fe20000000000 */
.L_x_9:
[----:B------:R-:W2:Y:S01]  /*0620*/  SHFL.IDX PT, R2, R162, RZ, 0x1f ;  /* 0x00001fffa2027589 */ /* 0x000ea200000e0000 */
[----:B------:R-:W-:Y:S01]  /*0630*/  NOP ;  /* 0x0000000000007918 */ /* 0x000fe20000000000 */
[----:B--2---:R-:W-:-:S13]  /*0640*/  ISETP.NE.AND P0, PT, R2, 0x1, PT ;  /* 0x000000010200780c */ /* 0x004fda0003f05270 */
[----:B------:R-:W-:Y:S05]  /*0650*/  @P0 BRA `(.L_x_10) ;  /* 0x0000000000580947 */ /* 0x000fea0003800000 */
[----:B------:R-:W2:Y:S01]  /*0660*/  S2UR UR7, SR_CgaCtaId ;  /* 0x00000000000779c3 */ /* 0x000ea20000008800 */
[----:B------:R-:W-:Y:S01]  /*0670*/  UMOV UR9, 0x400 ;  /* 0x0000040000097882 */ /* 0x000fe20000000000 */
[----:B-1----:R-:W-:Y:S01]  /*0680*/  UMOV UR5, 0x20 ;  /* 0x0000002000057882 */ /* 0x002fe20000000000 */
[----:B------:R-:W-:Y:S01]  /*0690*/  UMOV UR4, 0x80 ;  /* 0x0000008000047882 */ /* 0x000fe20000000000 */
[----:B------:R-:W-:-:S04]  /*06a0*/  UIADD3 UR10, UPT, UPT, -UR5, 0x100000, URZ ;  /* 0x00100000050a7890 */ /* 0x000fc8000fffe1ff */
[----:B------:R-:W-:Y:S02]  /*06b0*/  USHF.L.U32 UR11, UR10, 0xb, URZ ;  /* 0x0000000b0a0b7899 */ /* 0x000fe400080006ff */
[----:B------:R-:W-:Y:S02]  /*06c0*/  USHF.L.U32 UR10, UR10, 0x1, URZ ;  /* 0x000000010a0a7899 */ /* 0x000fe400080006ff */
[----:B------:R-:W-:-:S04]  /*06d0*/  UIADD3 UR4, UPT, UPT, -UR4, 0x100000, URZ ;  /* 0x0010000004047890 */ /* 0x000fc8000fffe1ff */
[----:B------:R-:W-:Y:S02]  /*06e0*/  USHF.L.U32 UR5, UR4, 0xb, URZ ;  /* 0x0000000b04057899 */ /* 0x000fe400080006ff */
[----:B------:R-:W-:Y:S01]  /*06f0*/  USHF.L.U32 UR4, UR4, 0x1, URZ ;  /* 0x0000000104047899 */ /* 0x000fe200080006ff */
[----:B------:R-:W-:Y:S01]  /*0700*/  ELECT P0, URZ, PT ;  /* 0x0000000000ff782f */ /* 0x000fe20003800000 */
[----:B--2---:R-:W-:Y:S01]  /*0710*/  ULEA UR7, UR7, UR9, 0x18 ;  /* 0x0000000907077291 */ /* 0x004fe2000f8ec0ff */
[----:B------:R-:W1:Y:S11]  /*0720*/  FENCE.VIEW.ASYNC.S ;  /* 0x00000000000073c6 */ /* 0x000e760000000000 */
[----:B-1----:R2:W1:Y:S01]  /*0730*/  SYNCS.EXCH.64 URZ, [UR7+0x30], UR10 ;  /* 0x0000300a07ff75b2 */ /* 0x0024620008000100 */
[----:B------:R2:W1:Y:S01]  /*0740*/  SYNCS.EXCH.64 URZ, [UR7+0x50], UR4 ;  /* 0x0000500407ff75b2 */ /* 0x0004620008000100 */
[----:B------:R2:W1:Y:S01]  /*0750*/  SYNCS.EXCH.64 URZ, [UR7+0x38], UR10 ;  /* 0x0000380a07ff75b2 */ /* 0x0004620008000100 */
[----:B------:R2:W1:Y:S01]  /*0760*/  SYNCS.EXCH.64 URZ, [UR7+0x58], UR4 ;  /* 0x0000580407ff75b2 */ /* 0x0004620008000100 */
[----:B------:R2:W1:Y:S01]  /*0770*/  SYNCS.EXCH.64 URZ, [UR7+0x40], UR10 ;  /* 0x0000400a07ff75b2 */ /* 0x0004620008000100 */
[----:B------:R2:W1:Y:S01]  /*0780*/  SYNCS.EXCH.64 URZ, [UR7+0x60], UR4 ;  /* 0x0000600407ff75b2 */ /* 0x0004620008000100 */
[----:B------:R2:W1:Y:S01]  /*0790*/  SYNCS.EXCH.64 URZ, [UR7+0x48], UR10 ;  /* 0x0000480a07ff75b2 */ /* 0x0004620008000100 */
[----:B------:R2:W1:Y:S02]  /*07a0*/  SYNCS.EXCH.64 URZ, [UR7+0x68], UR4 ;  /* 0x0000680407ff75b2 */ /* 0x0004640008000100 */
[----:B--2---:R-:W-:Y:S01]  /*07b0*/  NOP ;  /* 0x0000000000007918 */ /* 0x004fe20000000000 */
.L_x_10:
[----:B------:R-:W2:Y:S01]  /*07c0*/  SHFL.IDX PT, R2, R162, RZ, 0x1f ;  /* 0x00001fffa2027589 */ /* 0x000ea200000e0000 */
[----:B------:R-:W-:Y:S01]  /*07d0*/  NOP ;  /* 0x0000000000007918 */ /* 0x000fe20000000000 */
[----:B--2---:R-:W-:-:S13]  /*07e0*/  ISETP.NE.AND P0, PT, R2, 0x3, PT ;  /* 0x000000030200780c */ /* 0x004fda0003f05270 */
[----:B------:R-:W-:Y:S05]  /*07f0*/  @P0 BRA `(.L_x_11) ;  /* 0x0000000000300947 */ /* 0x000fea0003800000 */
[----:B-1----:R-:W1:Y:S01]  /*0800*/  S2UR UR5, SR_CgaCtaId ;  /* 0x00000000000579c3 */ /* 0x002e620000008800 */
        /* <DEDUP_REMOVED lines=8> */
[----:B-1----:R2:W1:Y:S01]  /*0890*/  SYNCS.EXCH.64 URZ, [UR5+0x70], UR10 ;  /* 0x0000700a05ff75b2 */ /* 0x0024620008000100 */
[----:B------:R2:W1:Y:S02]  /*08a0*/  SYNCS.EXCH.64 URZ, [UR5+0x78], UR10 ;  /* 0x0000780a05ff75b2 */ /* 0x0004640008000100 */
[----:B--2---:R-:W-:Y:S01]  /*08b0*/  NOP ;  /* 0x0000000000007918 */ /* 0x004fe20000000000 */
.L_x_11:
[----:B------:R-:W2:Y:S01]  /*08c0*/  SHFL.IDX PT, R2, R162, RZ, 0x1f ;  /* 0x00001fffa2027589 */ /* 0x000ea200000e0000 */
[----:B------:R-:W-:Y:S01]  /*08d0*/  NOP ;  /* 0x0000000000007918 */ /* 0x000fe20000000000 */
[----:B--2---:R-:W-:-:S13]  /*08e0*/  ISETP.NE.AND P0, PT, R2, 0x4, PT ;  /* 0x000000040200780c */ /* 0x004fda0003f05270 */
[----:B------:R-:W-:Y:S05]  /*08f0*/  @P0 BRA `(.L_x_12) ;  /* 0x00000000004c0947 */ /* 0x000fea0003800000 */
[----:B-1----:R-:W1:Y:S01]  /*0900*/  S2UR UR5, SR_CgaCtaId ;  /* 0x00000000000579c3 */ /* 0x002e620000008800 */
[----:B------:R-:W-:Y:S01]  /*0910*/  UMOV UR9, 0x100 ;  /* 0x0000010000097882 */ /* 0x000fe20000000000 */
[----:B------:R-:W-:Y:S01]  /*0920*/  UMOV UR7, 0x400 ;  /* 0x0000040000077882 */ /* 0x000fe20000000000 */
[----:B------:R-:W-:Y:S01]  /*0930*/  USEL UR9, UR9, 0xe0, UP2 ;  /* 0x000000e009097887 */ /* 0x000fe20009000000 */
[----:B------:R-:W-:Y:S01]  /*0940*/  UMOV UR4, 0x1 ;  /* 0x0000000100047882 */ /* 0x000fe20000000000 */
[----:B------:R-:W-:Y:S01]  /*0950*/  ELECT P0, URZ, PT ;  /* 0x0000000000ff782f */ /* 0x000fe20003800000 */
[----:B------:R-:W-:-:S04]  /*0960*/  UIADD3 UR10, UPT, UPT, -UR4, 0x100000, URZ ;  /* 0x00100000040a7890 */ /* 0x000fc8000fffe1ff */
[----:B------:R-:W-:Y:S02]  /*0970*/  USHF.L.U32 UR11, UR10, 0xb, URZ ;  /* 0x0000000b0a0b7899 */ /* 0x000fe400080006ff */
[----:B------:R-:W-:Y:S02]  /*0980*/  USHF.L.U32 UR10, UR10, 0x1, URZ ;  /* 0x000000010a0a7899 */ /* 0x000fe400080006ff */
[----:B------:R-:W-:-:S04]  /*0990*/  UIADD3 UR12, UPT, UPT, -UR9, 0x100000, URZ ;  /* 0x00100000090c7890 */ /* 0x000fc8000fffe1ff */
[----:B------:R-:W-:Y:S02]  /*09a0*/  USHF.L.U32 UR13, UR12, 0xb, URZ ;  /* 0x0000000b0c0d7899 */ /* 0x000fe400080006ff */
[----:B------:R-:W-:Y:S02]  /*09b0*/  USHF.L.U32 UR12, UR12, 0x1, URZ ;  /* 0x000000010c0c7899 */ /* 0x000fe400080006ff */
[----:B-1----:R-:W-:Y:S01]  /*09c0*/  ULEA UR5, UR5, UR7, 0x18 ;  /* 0x0000000705057291 */ /* 0x002fe2000f8ec0ff */
[----:B------:R-:W1:Y:S11]  /*09d0*/  FENCE.VIEW.ASYNC.S ;  /* 0x00000000000073c6 */ /* 0x000e760000000000 */
[----:B-1----:R2:W1:Y:S01]  /*09e0*/  SYNCS.EXCH.64 URZ, [UR5+0x80], UR10 ;  /* 0x0000800a05ff75b2 */ /* 0x0024620008000100 */
[----:B------:R2:W1:Y:S01]  /*09f0*/  SYNCS.EXCH.64 URZ, [UR5+0x90], UR12 ;  /* 0x0000900c05ff75b2 */ /* 0x0004620008000100 */
[----:B------:R2:W1:Y:S01]  /*0a00*/  SYNCS.EXCH.64 URZ, [UR5+0x88], UR10 ;  /* 0x0000880a05ff75b2 */ /* 0x0004620008000100 */
[----:B------:R2:W1:Y:S02]  /*0a10*/  SYNCS.EXCH.64 URZ, [UR5+0x98], UR12 ;  /* 0x0000980c05ff75b2 */ /* 0x0004640008000100 */
[----:B--2---:R-:W-:Y:S01]  /*0a20*/  NOP ;  /* 0x0000000000007918 */ /* 0x004fe20000000000 */
.L_x_12:
        /* <DEDUP_REMOVED lines=20> */
[----:B------:R2:W1:Y:S02]  /*0b70*/  SYNCS.EXCH.64 URZ, [UR7+0xb8], UR4 ;  /* 0x0000b80407ff75b2 */ /* 0x0004640008000100 */
[----:B--2---:R-:W-:Y:S01]  /*0b80*/  NOP ;  /* 0x0000000000007918 */ /* 0x004fe20000000000 */
.L_x_13:
        /* <DEDUP_REMOVED lines=18> */
.L_x_14:
[----:B-1----:R-:W1:Y:S01]  /*0cb0*/  S2UR UR5, SR_CTAID.X ;  /* 0x00000000000579c3 */ /* 0x002e620000002500 */
[----:B------:R-:W-:-:S05]  /*0cc0*/  CS2R.32 R156, SR_CgaSize ;  /* 0x00000000009c7805 */ /* 0x000fca0000008a00 */
[----:B------:R-:W-:-:S05]  /*0cd0*/  IMAD R156, R156, -0xa0, RZ ;  /* 0xffffff609c9c7824 */ /* 0x000fca00078e02ff */
[----:B------:R-:W-:-:S14]  /*0ce0*/  R2UR UR9, R156 ;  /* 0x000000009c0972ca */ /* 0x000fdc00000e0000 */
[----:B------:R-:W2:Y:S01]  /*0cf0*/  LDCU UR9, c[0x0][UR9+0x2b0] ;  /* 0x00005600090977ac */ /* 0x000ea20008000800 */
[----:B------:R-:W-:Y:S01]  /*0d00*/  NOP ;  /* 0x0000000000007918 */ /* 0x000fe20000000000 */
[----:B------:R-:W-:-:S05]  /*0d10*/  CS2R.32 R156, SR_CgaSize ;  /* 0x00000000009c7805 */ /* 0x000fca0000008a00 */
[----:B------:R-:W-:-:S05]  /*0d20*/  IMAD R156, R156, -0xa0, RZ ;  /* 0xffffff609c9c7824 */ /* 0x000fca00078e02ff */
[----:B------:R-:W-:-:S14]  /*0d30*/  R2UR UR7, R156 ;  /* 0x000000009c0772ca */ /* 0x000fdc00000e0000 */
[----:B------:R-:W3:Y:S01]  /*0d40*/  LDCU UR7, c[0x0][UR7+0x2b4] ;  /* 0x00005680070777ac */ /* 0x000ee20008000800 */
[----:B------:R-:W4:Y:S08]  /*0d50*/  S2UR UR4, SR_CTAID.Y ;  /* 0x00000000000479c3 */ /* 0x000f300000002600 */
[----:B------:R-:W3:Y:S01]  /*0d60*/  LDC R9, c[0x0][0xb24] ;  /* 0x0002c900ff097b82 */ /* 0x000ee20000000800 */
[----:B-1----:R-:W-:-:S02]  /*0d70*/  I2FP.F32.U32 R4, UR5 ;  /* 0x0000000500047c45 */ /* 0x002fc40008201000 */
[----:B------:R-:W-:-:S05]  /*0d80*/  CS2R.32 R5, SR_CgaSize ;  /* 0x0000000000057805 */ /* 0x000fca0000008a00 */
[----:B------:R-:W-:-:S06]  /*0d90*/  IMAD R5, R5, -0xa0, RZ ;  /* 0xffffff6005057824 */ /* 0x000fcc00078e02ff */
[----:B------:R-:W1:Y:S01]  /*0da0*/  LDC R5, c[0x0][R5+0x2a0] ;  /* 0x0000a80005057b82 */ /* 0x000e620000000800 */
[----:B------:R-:W-:Y:S01]  /*0db0*/  MOV R21, UR5 ;  /* 0x0000000500157c02 */ /* 0x000fe20008000f00 */
[----:B--2---:R-:W-:Y:S01]  /*0dc0*/  FMUL R4, R4, UR9 ;  /* 0x0000000904047c20 */ /* 0x004fe20008400000 */
[----:B----4-:R-:W-:Y:S02]  /*0dd0*/  I2FP.F32.U32 R2, UR4 ;  /* 0x0000000400027c45 */ /* 0x010fe40008201000 */
[----:B------:R-:W-:-:S05]  /*0de0*/  CS2R.32 R3, SR_CgaSize ;  /* 0x0000000000037805 */ /* 0x000fca0000008a00 */
[----:B------:R-:W-:-:S06]  /*0df0*/  IMAD R3, R3, -0xa0, RZ ;  /* 0xffffff6003037824 */ /* 0x000fcc00078e02ff */
[----:B------:R-:W2:Y:S01]  /*0e00*/  LDC R3, c[0x0][R3+0x2a4] ;  /* 0x0000a90003037b82 */ /* 0x000ea20000000800 */
[----:B------:R-:W4:Y:S01]  /*0e10*/  F2I.U32.TRUNC.NTZ R156, R4 ;  /* 0x00000004009c7305 */ /* 0x000f22000020f000 */
[----:B------:R-:W-:Y:S01]  /*0e20*/  MOV R20, UR4 ;  /* 0x0000000400147c02 */ /* 0x000fe20008000f00 */
[----:B---3--:R-:W-:-:S05]  /*0e30*/  FMUL R2, R2, UR7 ;  /* 0x0000000702027c20 */ /* 0x008fca0008400000 */
[----:B------:R-:W-:Y:S01]  /*0e40*/  BAR.SYNC.DEFER_BLOCKING 0x0 ;  /* 0x0000000000007b1d */ /* 0x000fe20000010000 */
[----:B------:R-:W-:-:S05]  /*0e50*/  ISETP.GE.AND P0, PT, R9, 0x1, PT ;  /* 0x000000010900780c */ /* 0x000fca0003f06270 */
[----:B------:R-:W3:Y:S02]  /*0e60*/  F2I.U32.TRUNC.NTZ R154, R2 ;  /* 0x00000002009a7305 */ /* 0x000ee4000020f000 */
[----:B------:R-:W2:Y:S01]  /*0e70*/  S2UR UR36, SR_CTAID.Z ;  /* 0x00000000002479c3 */ /* 0x000ea20000002700 */
[----:B----4-:R-:W-:-:S05]  /*0e80*/  IADD3 R156, PT, PT, -R156, RZ, RZ ;  /* 0x000000ff9c9c7210 */ /* 0x010fca0007ffe1ff */
[----:B-1----:R-:W-:Y:S01]  /*0e90*/  IMAD R156, R5, R156, UR5 ;  /* 0x00000005059c7e24 */ /* 0x002fe2000f8e029c */
[----:B---3--:R-:W-:-:S05]  /*0ea0*/  IADD3 R154, PT, PT, -R154, RZ, RZ ;  /* 0x000000ff9a9a7210 */ /* 0x008fca0007ffe1ff */
[----:B--2---:R-:W-:Y:S01]  /*0eb0*/  IMAD R154, R3, R154, UR4 ;  /* 0x00000004039a7e24 */ /* 0x004fe2000f8e029a */
[----:B------:R-:W-:Y:S06]  /*0ec0*/  @!P0 BRA `(.L_x_15) ;  /* 0x0000000000b88947 */ /* 0x000fec0003800000 */
[----:B------:R-:W1:Y:S01]  /*0ed0*/  LDC.64 R4, c[0x0][0xb18] ;  /* 0x0002c600ff047b82 */ /* 0x000e620000000a00 */
[----:B------:R-:W-:-:S07]  /*0ee0*/  ISETP.NE.AND P0, PT, R9, 0x1, PT ;  /* 0x000000010900780c */ /* 0x000fce0003f05270 */
[----:B------:R-:W2:Y:S08]  /*0ef0*/  LDC R10, c[0x0][0xb0c] ;  /* 0x0002c300ff0a7b82 */ /* 0x000eb00000000800 */
[----:B------:R-:W3:Y:S08]  /*0f00*/  LDC R11, c[0x0][0x370] ;  /* 0x0000dc00ff0b7b82 */ /* 0x000ef00000000800 */
[----:B------:R-:W4:Y:S01]  /*0f10*/  LDC R12, c[0x0][0x374] ;  /* 0x0000dd00ff0c7b82 */ /* 0x000f220000000800 */
[----:B-1----:R-:W-:-:S07]  /*0f20*/  ISETP.NE.AND P1, PT, R4, 0x1, PT ;  /* 0x000000010400780c */ /* 0x002fce0003f25270 */
[----:B------:R-:W3:Y:S01]  /*0f30*/  LDC.64 R6, c[0x0][0xb10] ;  /* 0x0002c400ff067b82 */ /* 0x000ee20000000a00 */
[----:B--2---:R-:W-:-:S07]  /*0f40*/  ISETP.NE.AND P2, PT, R10, 0x1, PT ;  /* 0x000000010a00780c */ /* 0x004fce0003f45270 */
[----:B------:R-:W1:Y:S08]  /*0f50*/  LDC R8, c[0x0][0xb20] ;  /* 0x0002c800ff087b82 */ /* 0x000e700000000800 */
[----:B------:R-:W2:Y:S01]  /*0f60*/  LDC.64 R2, c[0x0][0xb28] ;  /* 0x0002ca00ff027b82 */ /* 0x000ea20000000a00 */
[----:B----4-:R-:W-:-:S04]  /*0f70*/  IMAD.HI.U32 R13, R12, R5, RZ ;  /* 0x000000050c0d7227 */ /* 0x010fc800078e00ff */
[----:B------:R-:W-:-:S04]  /*0f80*/  IMAD.HI.U32 R5, R20, R5, RZ ;  /* 0x0000000514057227 */ /* 0x000fc800078e00ff */
[----:B---3--:R-:W-:-:S04]  /*0f90*/  IMAD.HI.U32 R14, R11, R6, RZ ;  /* 0x000000060b0e7227 */ /* 0x008fc800078e00ff */
[C---:B------:R-:W-:Y:S01]  /*0fa0*/  IMAD.HI.U32 R16, R21.reuse, R6, RZ ;  /* 0x0000000615107227 */ /* 0x040fe200078e00ff */
[-C--:B------:R-:W-:Y:S02]  /*0fb0*/  @P2 SHF.R.U32.HI R11, RZ, R7.reuse, R14 ;  /* 0x00000007ff0b2219 */ /* 0x080fe4000001160e */
[-C--:B-1----:R-:W-:Y:S02]  /*0fc0*/  @P1 SHF.R.U32.HI R12, RZ, R8.reuse, R13 ;  /* 0x00000008ff0c1219 */ /* 0x082fe4000001160d */
[----:B------:R-:W-:Y:S02]  /*0fd0*/  SHF.R.U32.HI R5, RZ, R8, R5 ;  /* 0x00000008ff057219 */ /* 0x000fe40000011605 */
[----:B------:R-:W-:Y:S02]  /*0fe0*/  SHF.R.U32.HI R16, RZ, R7, R16 ;  /* 0x00000007ff107219 */ /* 0x000fe40000011610 */
[----:B------:R-:W-:Y:S01]  /*0ff0*/  SEL R5, R20, R5, !P1 ;  /* 0x0000000514057207 */ /* 0x000fe20004800000 */
[----:B--2---:R-:W-:Y:S01]  /*1000*/  IMAD.HI.U32 R14, R12, R2, RZ ;  /* 0x000000020c0e7227 */ /* 0x004fe200078e00ff */
[----:B------:R-:W-:-:S02]  /*1010*/  SEL R7, R21, R16, !P2 ;  /* 0x0000001015077207 */ /* 0x000fc40005000000 */
[----:B------:R-:W-:Y:S01]  /*1020*/  IADD3 R13, PT, PT, -R5, RZ, RZ ;  /* 0x000000ff050d7210 */ /* 0x000fe20007ffe1ff */
[----:B------:R-:W-:Y:S01]  /*1030*/  IMAD.HI.U32 R6, R11, R2, RZ ;  /* 0x000000020b067227 */ /* 0x000fe200078e00ff */
[----:B------:R-:W-:-:S03]  /*1040*/  @P0 SHF.R.U32.HI R12, RZ, R3, R14 ;  /* 0x00000003ff0c0219 */ /* 0x000fc6000001160e */
[----:B------:R-:W-:Y:S01]  /*1050*/  IMAD R13, R4, R13, R20 ;  /* 0x0000000d040d7224 */ /* 0x000fe200078e0214 */
[----:B------:R-:W-:Y:S01]  /*1060*/  @P0 SHF.R.U32.HI R11, RZ, R3, R6 ;  /* 0x00000003ff0b0219 */ /* 0x000fe20000011606 */
[----:B------:R-:W-:-:S04]  /*1070*/  IMAD R12, R12, R9, RZ ;  /* 0x000000090c0c7224 */ /* 0x000fc800078e02ff */
[----:B------:R-:W-:Y:S01]  /*1080*/  IMAD R6, R11, R9, RZ ;  /* 0x000000090b067224 */ /* 0x000fe200078e02ff */
[----:B------:R-:W-:-:S04]  /*1090*/  ISETP.GE.AND P1, PT, R5, R12, PT ;  /* 0x0000000c0500720c */ /* 0x000fc80003f26270 */
[----:B------:R-:W-:Y:S01]  /*10a0*/  ISETP.GE.OR P1, PT, R7, R6, P1 ;  /* 0x000000060700720c */ /* 0x000fe20000f26670 */
[----:B------:R-:W-:-:S05]  /*10b0*/  IMAD.HI.U32 R6, R5, R2, RZ ;  /* 0x0000000205067227 */ /* 0x000fca00078e00ff */
[----:B------:R-:W-:-:S04]  /*10c0*/  SHF.R.U32.HI R6, RZ, R3, R6 ;  /* 0x00000003ff067219 */ /* 0x000fc80000011606 */
[----:B------:R-:W-:-:S03]  /*10d0*/  SEL R6, R5, R6, !P0 ;  /* 0x0000000605067207 */ /* 0x000fc60004000000 */
[----:B------:R-:W-:Y:S01]  /*10e0*/  @!P1 IMAD.HI.U32 R8, R7, R2, RZ ;  /* 0x0000000207089227 */ /* 0x000fe200078e00ff */
[----:B------:R-:W-:-:S04]  /*10f0*/  IADD3 R2, PT, PT, -R6, RZ, RZ ;  /* 0x000000ff06027210 */ /* 0x000fc80007ffe1ff */
[----:B------:R-:W-:Y:S01]  /*1100*/  @!P1 SHF.R.U32.HI R8, RZ, R3, R8 ;  /* 0x00000003ff089219 */ /* 0x000fe20000011608 */
[----:B------:R-:W-:-:S03]  /*1110*/  IMAD R2, R9, R2, R5 ;  /* 0x0000000209027224 */ /* 0x000fc600078e0205 */
[----:B------:R-:W-:-:S05]  /*1120*/  @!P1 SEL R3, R7, R8, !P0 ;  /* 0x0000000807039207 */ /* 0x000fca0004000000 */
[--C-:B------:R-:W-:Y:S02]  /*1130*/  @!P1 IMAD.IADD R6, R6, 0x1, -R3.reuse ;  /* 0x0000000106069824 */ /* 0x100fe400078e0a03 */
[----:B------:R-:W-:Y:S01]  /*1140*/  @!P1 IMAD R3, R2, R11, R3 ;  /* 0x0000000b02039224 */ /* 0x000fe200078e0203 */
[----:B------:R-:W-:Y:S01]  /*1150*/  IADD3 R2, PT, PT, -R7, RZ, RZ ;  /* 0x000000ff07027210 */ /* 0x000fe20007ffe1ff */
[----:B------:R-:W-:Y:S02]  /*1160*/  @!P1 IMAD R5, R6, R9, R7 ;  /* 0x0000000906059224 */ /* 0x000fe400078e0207 */
[----:B------:R-:W-:Y:S02]  /*1170*/  @!P1 IMAD.MOV.U32 R7, RZ, RZ, R3 ;  /* 0x000000ffff079224 */ /* 0x000fe400078e0003 */
[----:B------:R-:W-:Y:S02]  /*1180*/  IMAD R2, R10, R2, R21 ;  /* 0x000000020a027224 */ /* 0x000fe400078e0215 */
[----:B------:R-:W-:-:S02]  /*1190*/  IMAD R20, R5, R4, R13 ;  /* 0x0000000405147224 */ /* 0x000fc400078e020d */
[----:B------:R-:W-:Y:S02]  /*11a0*/  IMAD R21, R7, R10, R2 ;  /* 0x0000000a07157224 */ /* 0x000fe400078e0202 */
.L_x_15:
[----:B------:R-:W1:Y:S01]  /*11b0*/  LDCU UR4, c[0x0][0xb30] ;  /* 0x00016600ff0477ac */ /* 0x000e620008000800 */
[----:B------:R-:W2:Y:S08]  /*11c0*/  S2UR UR37, SR_CgaCtaId ;  /* 0x00000000002579c3 */ /* 0x000eb00000008800 */
[----:B------:R-:W3:Y:S01]  /*11d0*/  LDC R72, c[0x0][0xb24] ;  /* 0x0002c900ff487b82 */ /* 0x000ee20000000800 */
[----:B-1----:R-:W-:-:S09]  /*11e0*/  UISETP.NE.AND UP1, UPT, UR4, 0x1, UPT ;  /* 0x000000010400788c */ /* 0x002fd2000bf25270 */
[----:B--2---:R-:W-:Y:S05]  /*11f0*/  BRA.U UP1, `(.L_x_16) ;  /* 0x0000000101407547 */ /* 0x004fea000b800000 */
[----:B------:R-:W1:Y:S08]  /*1200*/  LDC.64 R4, c[0x0][0xb10] ;  /* 0x0002c400ff047b82 */ /* 0x000e700000000a00 */
[----:B------:R-:W2:Y:S08]  /*1210*/  LDC.64 R2, c[0x0][0xb18] ;  /* 0x0002c600ff027b82 */ /* 0x000eb00000000a00 */
[----:B------:R-:W4:Y:S08]  /*1220*/  LDC R6, c[0x0][0xb20] ;  /* 0x0002c800ff067b82 */ /* 0x000f300000000800 */
[----:B------:R-:W3:Y:S01]  /*1230*/  LDC R8, c[0x0][0xb0c] ;  /* 0x0002c300ff087b82 */ /* 0x000ee20000000800 */
[----:B-1----:R-:W-:-:S05]  /*1240*/  IMAD.HI.U32 R4, R21, R4, RZ ;  /* 0x0000000415047227 */ /* 0x002fca00078e00ff */
[----:B------:R-:W-:Y:S01]  /*1250*/  SHF.R.U32.HI R4, RZ, R5, R4 ;  /* 0x00000005ff047219 */ /* 0x000fe20000011604 */
[----:B--2---:R-:W-:Y:S01]  /*1260*/  IMAD.HI.U32 R3, R20, R3, RZ ;  /* 0x0000000314037227 */ /* 0x004fe200078e00ff */
[----:B------:R-:W-:-:S04]  /*1270*/  ISETP.NE.AND P0, PT, R2, 0x1, PT ;  /* 0x000000010200780c */ /* 0x000fc80003f05270 */
[----:B----4-:R-:W-:-:S04]  /*1280*/  SHF.R.U32.HI R3, RZ, R6, R3 ;  /* 0x00000006ff037219 */ /* 0x010fc80000011603 */
[----:B------:R-:W-:Y:S02]  /*1290*/  SEL R3, R20, R3, !P0 ;  /* 0x0000000314037207 */ /* 0x000fe40004000000 */
[----:B---3--:R-:W-:-:S04]  /*12a0*/  ISETP.NE.AND P1, PT, R8, 0x1, PT ;  /* 0x000000010800780c */ /* 0x008fc80003f25270 */
[----:B------:R-:W-:-:S05]  /*12b0*/  SEL R4, R21, R4, !P1 ;  /* 0x0000000415047207 */ /* 0x000fca0004800000 */
[----:B------:R-:W-:Y:S02]  /*12c0*/  IMAD.IADD R5, R3, 0x1, -R4 ;  /* 0x0000000103057824 */ /* 0x000fe400078e0a04 */
[----:B------:R-:W-:Y:S02]  /*12d0*/  IMAD.IADD R3, R4, 0x1, -R3 ;  /* 0x0000000104037824 */ /* 0x000fe400078e0a03 */
[----:B------:R-:W-:Y:S02]  /*12e0*/  IMAD R21, R5, R8, R21 ;  /* 0x0000000805157224 */ /* 0x000fe400078e0215 */
[----:B------:R-:W-:-:S07]  /*12f0*/  IMAD R20, R3, R2, R20 ;  /* 0x0000000203147224 */ /* 0x000fce00078e0214 */
.L_x_16:
[----:B------:R-:W-:Y:S01]  /*1300*/  BAR.SYNC.DEFER_BLOCKING 0x0 ;  /* 0x0000000000007b1d */ /* 0x000fe20000010000 */
[----:B------:R-:W-:Y:S01]  /*1310*/  UISETP.NE.AND UP1, UPT, UR8, 0x2, UPT ;  /* 0x000000020800788c */ /* 0x000fe2000bf25270 */
[----:B------:R-:W-:Y:S02]  /*1320*/  ISETP.NE.OR P5, PT, R0, 0x2, !P5 ;  /* 0x000000020000780c */ /* 0x000fe40006fa5670 */
[----:B------:R-:W-:-:S06]  /*1330*/  LOP3.LUT R2, R170, 0x1f, RZ, 0xc0, !PT ;  /* 0x0000001faa027812 */ /* 0x000fcc00078ec0ff */
[----:B------:R-:W-:Y:S05]  /*1340*/  BRA.U UP1, `(.L_x_17) ;  /* 0x00000011013c7547 */ /* 0x000fea000b800000 */
[----:B------:R-:W1:Y:S01]  /*1350*/  LDCU UR13, c[0x0][0x38c] ;  /* 0x00007180ff0d77ac */ /* 0x000e620008000800 */
[----:B------:R-:W2:Y:S01]  /*1360*/  LDC R9, c[0x0][0x370] ;  /* 0x0000dc00ff097b82 */ /* 0x000ea20000000800 */
[----:B------:R-:W-:Y:S01]  /*1370*/  PLOP3.LUT P1, PT, PT, PT, UP2, 0x80, 0x8 ;  /* 0x000000000008781c */ /* 0x000fe20003f2f028 */
[----:B------:R-:W-:Y:S01]  /*1380*/  HFMA2 R12, -RZ, RZ, 0, 0 ;  /* 0x00000000ff0c7431 */ /* 0x000fe200000001ff */
[----:B------:R-:W-:Y:S01]  /*1390*/  ISETP.EQ.OR P4, PT, R2, RZ, P5 ;  /* 0x000000ff0200720c */ /* 0x000fe20002f82670 */
[----:B------:R-:W-:Y:S01]  /*13a0*/  IMAD.MOV.U32 R15, RZ, RZ, 0x1 ;  /* 0x00000001ff0f7424 */ /* 0x000fe200078e00ff */
[----:B------:R-:W-:Y:S01]  /*13b0*/  PLOP3.LUT P1, PT, P1, PT, PT, 0x8, 0x80 ;  /* 0x000000000080781c */ /* 0x000fe20000f2e170 */
[----:B------:R-:W-:Y:S01]  /*13c0*/  IMAD.MOV.U32 R14, RZ, RZ, RZ ;  /* 0x000000ffff0e7224 */ /* 0x000fe200078e00ff */
[----:B------:R-:W-:Y:S01]  /*13d0*/  MOV R8, 0x1 ;  /* 0x0000000100087802 */ /* 0x000fe20000000f00 */
[----:B------:R-:W4:Y:S01]  /*13e0*/  LDC R0, c[0x0][0x374] ;  /* 0x0000dd00ff007b82 */ /* 0x000f220000000800 */
[----:B------:R-:W-:Y:S01]  /*13f0*/  IMAD.MOV.U32 R10, RZ, RZ, RZ ;  /* 0x000000ffff0a7224 */ /* 0x000fe200078e00ff */
[----:B------:R-:W2:Y:S01]  /*1400*/  LDCU.64 UR22, c[0x0][0x348] ;  /* 0x00006900ff1677ac */ /* 0x000ea20008000a00 */
[----:B------:R-:W-:Y:S01]  /*1410*/  UMOV UR6, URZ ;  /* 0x000000ff00067c82 */ /* 0x000fe20008000000 */
[----:B-1----:R-:W-:-:S04]  /*1420*/  UIADD3 UR5, UPT, UPT, UR13, 0x3f, URZ ;  /* 0x0000003f0d057890 */ /* 0x002fc8000fffe0ff */
[----:B------:R-:W-:-:S04]  /*1430*/  USHF.R.S32.HI UR4, URZ, 0x1f, UR5 ;  /* 0x0000001fff047899 */ /* 0x000fc80008011405 */
[----:B------:R-:W-:-:S04]  /*1440*/  ULEA.HI UR4, UR4, UR5, URZ, 0x6 ;  /* 0x0000000504047291 */ /* 0x000fc8000f8f30ff */
[----:B------:R-:W-:Y:S02]  /*1450*/  USHF.R.S32.HI UR15, URZ, 0x6, UR4 ;  /* 0x00000006ff0f7899 */ /* 0x000fe40008011404 */
[----:B------:R-:W-:Y:S02]  /*1460*/  UIADD3 UR4, UPT, UPT, UR13, -0x1, URZ ;  /* 0xffffffff0d047890 */ /* 0x000fe4000fffe0ff */
[----:B------:R-:W-:Y:S02]  /*1470*/  UISETP.LT.U32.AND UP0, UPT, UR15, 0x3, UPT ;  /* 0x000000030f00788c */ /* 0x000fe4000bf01070 */
[----:B------:R-:W-:Y:S02]  /*1480*/  UISETP.GE.U32.AND UP1, UPT, UR4, -0x7f, UPT ;  /* 0xffffff810400788c */ /* 0x000fe4000bf26070 */
[----:B------:R-:W-:Y:S02]  /*1490*/  USEL UR14, UR15, 0x3, UP0 ;  /* 0x000000030f0e7887 */ /* 0x000fe40008000000 */
[----:B------:R-:W-:-:S02]  /*14a0*/  UIADD3 UR13, UPT, UPT, UR13, 0x7e, URZ ;  /* 0x0000007e0d0d7890 */ /* 0x000fc4000fffe0ff */
[----:B------:R-:W-:Y:S02]  /*14b0*/  UIADD3 UR5, UPT, UPT, UR14, -0x1, URZ ;  /* 0xffffffff0e057890 */ /* 0x000fe4000fffe0ff */
[----:B------:R-:W-:-:S03]  /*14c0*/  UIADD3 UR7, UPT, UPT, UR15, -UR14, URZ ;  /* 0x8000000e0f077290 */ /* 0x000fc6000fffe0ff */
[----:B------:R-:W-:-:S04]  /*14d0*/  @UP1 UIADD3 UR5, UPT, UPT, UR14, URZ, URZ ;  /* 0x000000ff0e051290 */ /* 0x000fc8000fffe0ff */
[----:B--2---:R-:W-:-:S12]  /*14e0*/  UIADD3 UR5, UPT, UPT, UR5, 0x1, URZ ;  /* 0x0000000105057890 */ /* 0x004fd8000fffe0ff */
.L_x_35:
[----:B------:R-:W-:Y:S01]  /*14f0*/  UISETP.NE.AND UP0, UPT, UR37, URZ, UPT ;  /* 0x000000ff2500728c */ /* 0x000fe2000bf05270 */
[----:B------:R-:W1:Y:S08]  /*1500*/  S2UR UR37, SR_CgaCtaId ;  /* 0x00000000002579c3 */ /* 0x000e700000008800 */
[----:B------:R-:W-:Y:S05]  /*1510*/  BRA.U UP0, `(.L_x_18) ;  /* 0x0000000100347547 */ /* 0x000fea000b800000 */
[----:B------:R-:W2:Y:S01]  /*1520*/  S2R R2, SR_CgaCtaId ;  /* 0x0000000000027919 */ /* 0x000ea20000008800 */
[----:B------:R-:W-:-:S04]  /*1530*/  MOV R3, 0x400 ;  /* 0x0000040000037802 */ /* 0x000fc80000000f00 */
[----:B--2---:R-:W-:Y:S02]  /*1540*/  LEA R3, R2, R3, 0x18 ;  /* 0x0000000302037211 */ /* 0x004fe400078ec0ff */
[----:B------:R-:W-:-:S03]  /*1550*/  SHF.L.U32 R2, R8, 0x1f, RZ ;  /* 0x0000001f08027819 */ /* 0x000fc600000006ff */
[----:B------:R-:W-:-:S04]  /*1560*/  IMAD R3, R10, 0x8, R3 ;  /* 0x000000080a037824 */ /* 0x000fc800078e0203 */
[----:B------:R-:W2:Y:S02]  /*1570*/  SYNCS.PHASECHK.TRANS64.TRYWAIT P0, [R3+URZ+0xd0], R2 ;  /* 0x0000d002030075a7 */ /* 0x000ea400080011ff */
[----:B--2---:R-:W-:Y:S05]  /*1580*/  @!P0 BRA `(.L_x_19) ;  /* 0x00000094008c8947 */ /* 0x004fea0003800000 */
.L_x_128:
[----:B------:R-:W-:Y:S01]  /*1590*/  VIADD R10, R10, 0x1 ;  /* 0x000000010a0a7836 */ /* 0x000fe20000000000 */
[----:B------:R2:W-:Y:S04]  /*15a0*/  SYNCS.ARRIVE.TRANS64.A1T0 RZ, [R3+URZ+0xc0], RZ ;  /* 0x0000c0ff03ff79a7 */ /* 0x0005e800081000ff */
[----:B------:R-:W-:-:S04]  /*15b0*/  ISETP.NE.AND P0, PT, R10, 0x2, PT ;  /* 0x000000020a00780c */ /* 0x000fc80003f05270 */
[----:B------:R-:W-:Y:S02]  /*15c0*/  SEL R10, R10, RZ, P0 ;  /* 0x000000ff0a0a7207 */ /* 0x000fe40000000000 */
[----:B--2---:R-:W-:-:S04]  /*15d0*/  SEL R3, RZ, 0x1, P0 ;  /* 0x00000001ff037807 */ /* 0x004fc80000000000 */
[----:B------:R-:W-:-:S07]  /*15e0*/  LOP3.LUT R8, R8, R3, RZ, 0x3c, !PT ;  /* 0x0000000308087212 */ /* 0x000fce00078e3cff */
.L_x_18:
[----:B------:R-:W-:Y:S01]  /*15f0*/  UMOV UR4, 0x400 ;  /* 0x0000040000047882 */ /* 0x000fe20000000000 */
[----:B------:R-:W-:Y:S01]  /*1600*/  SHF.L.U32 R2, R15, 0x1f, RZ ;  /* 0x0000001f0f027819 */ /* 0x000fe200000006ff */
[----:B-1----:R-:W-:Y:S01]  /*1610*/  ULEA UR4, UR37, UR4, 0x18 ;  /* 0x0000000425047291 */ /* 0x002fe2000f8ec0ff */
[----:B------:R-:W-:Y:S01]  /*1620*/  R2UR UR35, R21 ;  /* 0x00000000152372ca */ /* 0x000fe200000e0000 */
[----:B------:R-:W-:Y:S01]  /*1630*/  UISETP.GE.U32.AND UP0, UPT, UR13, 0x7f, UPT ;  /* 0x0000007f0d00788c */ /* 0x000fe2000bf06070 */
[----:B------:R-:W-:Y:S01]  /*1640*/  R2UR UR11, R20 ;  /* 0x00000000140b72ca */ /* 0x000fe200000e0000 */
[----:B------:R-:W-:Y:S01]  /*1650*/  ULEA UR8, UR6, UR4, 0x3 ;  /* 0x0000000406087291 */ /* 0x000fe2000f8e18ff */
[----:B------:R-:W-:-:S08]  /*1660*/  UMOV UR24, URZ ;  /* 0x000000ff00187c82 */ /* 0x000fd00008000000 */
[----:B------:R1:W2:Y:S01]  /*1670*/  SYNCS.PHASECHK.TRANS64.TRYWAIT P0, [UR8+0x18], R2 ;  /* 0x00001802ff0075a7 */ /* 0x0002a20008001108 */
[----:B------:R-:W-:Y:S02]  /*1680*/  USHF.L.U32 UR35, UR35, 0x7, URZ ;  /* 0x0000000723237899 */ /* 0x000fe400080006ff */
[----:B------:R-:W-:Y:S01]  /*1690*/  USHF.L.U32 UR11, UR11, 0x8, URZ ;  /* 0x000000080b0b7899 */ /* 0x000fe200080006ff */
[----:B------:R-:W-:Y:S11]  /*16a0*/  BRA.U !UP0, `(.L_x_20) ;  /* 0x0000000108a87547 */ /* 0x000ff6000b800000 */
[----:B------:R-:W-:Y:S01]  /*16b0*/  UMOV UR16, URZ ;  /* 0x000000ff00107c82 */ /* 0x000fe20008000000 */
[----:B------:R-:W-:-:S05]  /*16c0*/  UMOV UR17, UR6 ;  /* 0x0000000600117c82 */ /* 0x000fca0008000000 */
.L_x_25:
[----:B-1----:R-:W-:Y:S01]  /*16d0*/  ULEA UR33, UR17, UR4, 0x3 ;  /* 0x0000000411217291 */ /* 0x002fe2000f8e18ff */
[----:B--2---:R-:W-:Y:S01]  /*16e0*/  @!P5 MOV R3, 0xc000 ;  /* 0x0000c0000003d802 */ /* 0x004fe20000000f00 */
[----:B--2---:R-:W-:Y:S10]  /*16f0*/  @P0 BRA `(.L_x_21) ;  /* 0x00000000000c0947 */ /* 0x004ff40003800000 */
[----:B------:R-:W-:-:S04]  /*1700*/  SHF.L.U32 R5, R15, 0x1f, RZ ;  /* 0x0000001f0f057819 */ /* 0x000fc800000006ff */
[----:B------:R-:W2:Y:S02]  /*1710*/  SYNCS.PHASECHK.TRANS64.TRYWAIT P0, [UR33+0x18], R5 ;  /* 0x00001805ff0075a7 */ /* 0x000ea40008001121 */
[----:B--2---:R-:W-:Y:S05]  /*1720*/  @!P0 BRA `(.L_x_22) ;  /* 0x0000009400388947 */ /* 0x004fea0003800000 */
.L_x_21:
[----:B------:R2:W-:Y:S01]  /*1730*/  @!P5 SYNCS.ARRIVE.TRANS64 RZ, [UR33], R3 ;  /* 0x00000003ffffd9a7 */ /* 0x0005e20008000021 */
[----:B------:R-:W-:Y:S04]  /*1740*/  BSSY.RECONVERGENT B0, `(.L_x_23) ;  /* 0x0000003000007945 */ /* 0x000fe80003800200 */
[----:B------:R-:W-:Y:S05]  /*1750*/  @P4 BRA `(.L_x_24) ;  /* 0x0000000000044947 */ /* 0x000fea0003800000 */
[----:B------:R-:W-:Y:S05]  /*1760*/  BPT.TRAP 0x1 ;  /* 0x000000040000795c */ /* 0x000fea0000300000 */
.L_x_24:
[----:B------:R-:W-:Y:S05]  /*1770*/  BSYNC.RECONVERGENT B0 ;  /* 0x0000000000007941 */ /* 0x000fea0003800200 */
.L_x_23:
[----:B------:R-:W-:Y:S02]  /*1780*/  UIADD3 UR6, UPT, UPT, UR17, 0x1, URZ ;  /* 0x0000000111067890 */ /* 0x000fe4000fffe0ff */
[----:B------:R-:W-:Y:S02]  /*1790*/  ULEA UR32, UR17, UR4, 0xe ;  /* 0x0000000411207291 */ /* 0x000fe4000f8e70ff */
[----:B------:R-:W-:Y:S02]  /*17a0*/  UISETP.NE.AND UP0, UPT, UR6, 0x3, UPT ;  /* 0x000000030600788c */ /* 0x000fe4000bf05270 */
[----:B------:R-:W-:Y:S02]  /*17b0*/  UIADD3 UR26, UP1, UPT, UR22, 0x80, URZ ;  /* 0x00000080161a7890 */ /* 0x000fe4000ff3e0ff */
[----:B------:R-:W-:Y:S02]  /*17c0*/  USEL UR9, URZ, 0x1, UP0 ;  /* 0x00000001ff097887 */ /* 0x000fe40008000000 */
[----:B------:R-:W-:-:S02]  /*17d0*/  USEL UR6, UR6, URZ, UP0 ;  /* 0x000000ff06067287 */ /* 0x000fc40008000000 */
[----:B------:R-:W-:Y:S02]  /*17e0*/  UIADD3 UR20, UP0, UPT, UR22, 0x180, URZ ;  /* 0x0000018016147890 */ /* 0x000fe4000ff1e0ff */
[----:B------:R-:W-:Y:S01]  /*17f0*/  ULEA UR8, UR6, UR4, 0x3 ;  /* 0x0000000406087291 */ /* 0x000fe2000f8e18ff */
[----:B------:R-:W-:Y:S01]  /*1800*/  LOP3.LUT R15, R15, UR9, RZ, 0x3c, !PT ;  /* 0x000000090f0f7c12 */ /* 0x000fe2000f8e3cff */
[----:B------:R-:W-:Y:S02]  /*1810*/  USHF.L.U32 UR34, UR16, 0x6, URZ ;  /* 0x0000000610227899 */ /* 0x000fe400080006ff */
[----:B------:R-:W-:Y:S01]  /*1820*/  UIADD3.X UR27, UPT, UPT, URZ, UR23, URZ, UP1, !UPT ;  /* 0x00000017ff1b7290 */ /* 0x000fe20008ffe4ff */
[----:B-1----:R-:W-:Y:S01]  /*1830*/  SHF.L.U32 R2, R15, 0x1f, RZ ;  /* 0x0000001f0f027819 */ /* 0x002fe200000006ff */
[----:B------:R-:W-:Y:S02]  /*1840*/  UIADD3 UR32, UPT, UPT, UR32, 0x10800, URZ ;  /* 0x0001080020207890 */ /* 0x000fe4000fffe0ff */
[----:B------:R-:W-:Y:S01]  /*1850*/  UIADD3.X UR21, UPT, UPT, URZ, UR23, URZ, UP0, !UPT ;  /* 0x00000017ff157290 */ /* 0x000fe200087fe4ff */
[----:B------:R1:W1:Y:S01]  /*1860*/  SYNCS.PHASECHK.TRANS64.TRYWAIT P0, [UR8+0x18], R2 ;  /* 0x00001802ff0075a7 */ /* 0x0002620008001108 */
[----:B------:R-:W-:Y:S01]  /*1870*/  ULEA UR8, UR17, UR4, 0xf ;  /* 0x0000000411087291 */ /* 0x000fe2000f8e78ff */
[----:B------:R-:W-:Y:S01]  /*1880*/  UMOV UR18, 0x0 ;  /* 0x0000000000127882 */ /* 0x000fe20000000000 */
[----:B------:R-:W-:-:S02]  /*1890*/  UMOV UR19, 0x10000000 ;  /* 0x1000000000137882 */ /* 0x000fc40000000000 */
[----:B------:R-:W-:Y:S01]  /*18a0*/  UIADD3 UR8, UPT, UPT, UR8, 0x1c800, URZ ;  /* 0x0001c80008087890 */ /* 0x000fe2000fffe0ff */
[----:B------:R1:W-:Y:S01]  /*18b0*/  UTMALDG.3D [UR32], [UR26], desc[UR18] ;  /* 0x000012201a0075b4 */ /* 0x0003e20008011000 */
[----:B------:R-:W-:Y:S01]  /*18c0*/  UMOV UR12, UR36 ;  /* 0x00000024000c7c82 */ /* 0x000fe20008000000 */
[----:B------:R-:W-:Y:S01]  /*18d0*/  UMOV UR9, UR33 ;  /* 0x0000002100097c82 */ /* 0x000fe20008000000 */
[----:B------:R-:W-:Y:S01]  /*18e0*/  UMOV UR10, UR34 ;  /* 0x00000022000a7c82 */ /* 0x000fe20008000000 */
[----:B------:R-:W-:Y:S01]  /*18f0*/  UIADD3 UR16, UPT, UPT, UR16, 0x1, URZ ;  /* 0x0000000110107890 */ /* 0x000fe2000fffe0ff */
[----:B------:R-:W-:Y:S01]  /*1900*/  UMOV UR24, UR5 ;  /* 0x0000000500187c82 */ /* 0x000fe20008000000 */
[----:B------:R-:W-:Y:S02]  /*1910*/  UMOV UR17, UR6 ;  /* 0x0000000600117c82 */ /* 0x000fe40008000000 */
[----:B------:R1:W-:Y:S01]  /*1920*/  UTMALDG.3D [UR8], [UR20], desc[UR18] ;  /* 0x00001208140075b4 */ /* 0x0003e20008011000 */
[----:B------:R-:W-:-:S09]  /*1930*/  UISETP.NE.AND UP0, UPT, UR16, UR5, UPT ;  /* 0x000000051000728c */ /* 0x000fd2000bf05270 */
[----:B------:R-:W-:Y:S05]  /*1940*/  BRA.U UP0, `(.L_x_25) ;  /* 0xfffffffd00607547 */ /* 0x000fea000b83ffff */
.L_x_20:
[----:B-1----:R-:W-:Y:S01]  /*1950*/  ULEA UR8, UR6, UR4, 0x3 ;  /* 0x0000000406087291 */ /* 0x002fe2000f8e18ff */
[----:B------:R-:W-:Y:S01]  /*1960*/  SHF.L.U32 R2, R15, 0x1f, RZ ;  /* 0x0000001f0f027819 */ /* 0x000fe200000006ff */
[----:B------:R-:W-:Y:S01]  /*1970*/  @!P1 SYNCS.ARRIVE.TRANS64.A1T0 RZ, [UR4+0x78], RZ ;  /* 0x000078ffffff99a7 */ /* 0x000fe20008100004 */
[----:B------:R-:W-:-:S06]  /*1980*/  UISETP.GT.AND UP0, UPT, UR15, UR14, UPT ;  /* 0x0000000e0f00728c */ /* 0x000fcc000bf04270 */
[----:B--2---:R1:W2:Y:S03]  /*1990*/  SYNCS.PHASECHK.TRANS64.TRYWAIT P0, [UR8+0x18], R2 ;  /* 0x00001802ff0075a7 */ /* 0x0042a60008001108 */
[----:B------:R-:W-:Y:S05]  /*19a0*/  BRA.U !UP0, `(.L_x_26) ;  /* 0x0000000108ac7547 */ /* 0x000fea000b800000 */
[----:B------:R-:W-:Y:S01]  /*19b0*/  UIADD3 UR21, UPT, UPT, UR7, UR24, URZ ;  /* 0x0000001807157290 */ /* 0x000fe2000fffe0ff */
[----:B------:R-:W-:-:S11]  /*19c0*/  UMOV UR25, UR6 ;  /* 0x0000000600197c82 */ /* 0x000fd60008000000 */
.L_x_31:
[----:B-1----:R-:W-:Y:S01]  /*19d0*/  ULEA UR17, UR25, UR4, 0x3 ;  /* 0x0000000419117291 */ /* 0x002fe2000f8e18ff */
[----:B--2---:R-:W-:Y:S01]  /*19e0*/  @!P5 MOV R3, 0xc000 ;  /* 0x0000c0000003d802 */ /* 0x004fe20000000f00 */
[----:B--2---:R-:W-:Y:S10]  /*19f0*/  @P0 BRA `(.L_x_27) ;  /* 0x00000000000c0947 */ /* 0x004ff40003800000 */
[----:B------:R-:W-:-:S04]  /*1a00*/  SHF.L.U32 R5, R15, 0x1f, RZ ;  /* 0x0000001f0f057819 */ /* 0x000fc800000006ff */
[----:B------:R-:W2:Y:S02]  /*1a10*/  SYNCS.PHASECHK.TRANS64.TRYWAIT P0, [UR17+0x18], R5 ;  /* 0x00001805ff0075a7 */ /* 0x000ea40008001111 */
[----:B--2---:R-:W-:Y:S05]  /*1a20*/  @!P0 BRA `(.L_x_28) ;  /* 0x0000009000908947 */ /* 0x004fea0003800000 */
.L_x_27:
[----:B------:R2:W-:Y:S01]  /*1a30*/  @!P5 SYNCS.ARRIVE.TRANS64 RZ, [UR17], R3 ;  /* 0x00000003ffffd9a7 */ /* 0x0005e20008000011 */
[----:B------:R-:W-:Y:S04]  /*1a40*/  BSSY.RECONVERGENT B0, `(.L_x_29) ;  /* 0x0000003000007945 */ /* 0x000fe80003800200 */
[----:B------:R-:W-:Y:S05]  /*1a50*/  @P4 BRA `(.L_x_30) ;  /* 0x0000000000044947 */ /* 0x000fea0003800000 */
[----:B------:R-:W-:Y:S05]  /*1a60*/  BPT.TRAP 0x1 ;  /* 0x000000040000795c */ /* 0x000fea0000300000 */
.L_x_30:
[----:B------:R-:W-:Y:S05]  /*1a70*/  BSYNC.RECONVERGENT B0 ;  /* 0x0000000000007941 */ /* 0x000fea0003800200 */
.L_x_29:
        /* <DEDUP_REMOVED lines=10> */
[----:B------:R-:W-:Y:S01]  /*1b20*/  UIADD3 UR16, UPT, UPT, UR16, 0x10800, URZ ;  /* 0x0001080010107890 */ /* 0x000fe2000fffe0ff */
[----:B-1----:R-:W-:Y:S01]  /*1b30*/  SHF.L.U32 R2, R15, 0x1f, RZ ;  /* 0x0000001f0f027819 */ /* 0x002fe200000006ff */
[----:B------:R-:W-:Y:S02]  /*1b40*/  UIADD3.X UR31, UPT, UPT, URZ, UR23, URZ, UP1, !UPT ;  /* 0x00000017ff1f7290 */ /* 0x000fe40008ffe4ff */
[----:B------:R-:W-:Y:S01]  /*1b50*/  UIADD3.X UR29, UPT, UPT, URZ, UR23, URZ, UP0, !UPT ;  /* 0x00000017ff1d7290 */ /* 0x000fe200087fe4ff */
[----:B------:R1:W1:Y:S01]  /*1b60*/  SYNCS.PHASECHK.TRANS64.TRYWAIT P0, [UR8+0x18], R2 ;  /* 0x00001802ff0075a7 */ /* 0x0002620008001108 */
[----:B------:R-:W-:Y:S01]  /*1b70*/  ULEA UR8, UR25, UR4, 0xf ;  /* 0x0000000419087291 */ /* 0x000fe2000f8e78ff */
[----:B------:R-:W-:Y:S01]  /*1b80*/  UMOV UR26, 0x0 ;  /* 0x00000000001a7882 */ /* 0x000fe20000000000 */
[----:B------:R-:W-:-:S02]  /*1b90*/  UMOV UR27, 0x10000000 ;  /* 0x10000000001b7882 */ /* 0x000fc40000000000 */
[----:B------:R-:W-:Y:S01]  /*1ba0*/  UIADD3 UR8, UPT, UPT, UR8, 0x1c800, URZ ;  /* 0x0001c80008087890 */ /* 0x000fe2000fffe0ff */
[----:B------:R-:W-:Y:S01]  /*1bb0*/  UMOV UR19, UR35 ;  /* 0x0000002300137c82 */ /* 0x000fe20008000000 */
[----:B------:R-:W-:Y:S01]  /*1bc0*/  UMOV UR20, UR36 ;  /* 0x0000002400147c82 */ /* 0x000fe20008000000 */
[----:B------:R-:W-:Y:S01]  /*1bd0*/  UMOV UR12, UR36 ;  /* 0x00000024000c7c82 */ /* 0x000fe20008000000 */
[----:B------:R-:W-:Y:S01]  /*1be0*/  UMOV UR9, UR17 ;  /* 0x0000001100097c82 */ /* 0x000fe20008000000 */
[----:B------:R-:W-:Y:S01]  /*1bf0*/  UMOV UR10, UR18 ;  /* 0x00000012000a7c82 */ /* 0x000fe20008000000 */
[----:B------:R1:W-:Y:S01]  /*1c00*/  UTMALDG.3D [UR16], [UR30], desc[UR26] ;  /* 0x00001a101e0075b4 */ /* 0x0003e20008011000 */
[----:B------:R-:W-:Y:S01]  /*1c10*/  UIADD3 UR24, UPT, UPT, UR24, 0x1, URZ ;  /* 0x0000000118187890 */ /* 0x000fe2000fffe0ff */
[----:B------:R-:W-:-:S03]  /*1c20*/  UMOV UR25, UR6 ;  /* 0x0000000600197c82 */ /* 0x000fc60008000000 */
[----:B------:R-:W-:Y:S01]  /*1c30*/  UISETP.NE.AND UP0, UPT, UR24, UR21, UPT ;  /* 0x000000151800728c */ /* 0x000fe2000bf05270 */
[----:B------:R1:W-:Y:S08]  /*1c40*/  UTMALDG.3D [UR8], [UR28], desc[UR26] ;  /* 0x00001a081c0075b4 */ /* 0x0003f00008011000 */
[----:B------:R-:W-:Y:S05]  /*1c50*/  BRA.U UP0, `(.L_x_31) ;  /* 0xfffffffd005c7547 */ /* 0x000fea000b83ffff */
.L_x_26:
[----:B-1----:R-:W-:Y:S01]  /*1c60*/  LEA R2, R14, UR4, 0x3 ;  /* 0x000000040e027c11 */ /* 0x002fe2000f8e18ff */
[----:B------:R-:W-:Y:S01]  /*1c70*/  NOP ;  /* 0x0000000000007918 */ /* 0x000fe20000000000 */
[----:B--2---:R-:W-:Y:S02]  /*1c80*/  SHF.L.U32 R3, R12, 0x1f, RZ ;  /* 0x0000001f0c037819 */ /* 0x004fe400000006ff */
[----:B------:R-:W-:Y:S02]  /*1c90*/  LEA R4, R14, UR4, 0x4 ;  /* 0x000000040e047c11 */ /* 0x000fe4000f8e20ff */
[----:B------:R-:W1:Y:S02]  /*1ca0*/  SYNCS.PHASECHK.TRANS64.TRYWAIT P0, [R2+URZ+0x80], R3 ;  /* 0x00008003020075a7 */ /* 0x000e6400080011ff */
[----:B-1----:R-:W-:Y:S05]  /*1cb0*/  @!P0 BRA `(.L_x_32) ;  /* 0x0000009000048947 */ /* 0x002fea0003800000 */
.L_x_131:
[----:B------:R-:W2:Y:S01]  /*1cc0*/  LDS.128 R4, [R4+0xf0] ;  /* 0x0000f00004047984 */ /* 0x000ea20000000c00 */
[----:B---3--:R-:W-:Y:S01]  /*1cd0*/  ISETP.GE.AND P0, PT, R72, 0x1, PT ;  /* 0x000000014800780c */ /* 0x008fe20003f06270 */
[----:B-1----:R-:W-:Y:S01]  /*1ce0*/  VIADD R2, R2, 0x90 ;  /* 0x0000009002027836 */ /* 0x002fe20000000000 */
[----:B------:R-:W-:Y:S01]  /*1cf0*/  @!PT LDS RZ, [RZ] ;  /* 0x00000000fffff984 */ /* 0x000fe20000000800 */
[----:B------:R-:W-:Y:S01]  /*1d00*/  @!PT LDS RZ, [RZ] ;  /* 0x00000000fffff984 */ /* 0x000fe20000000800 */
[----:B------:R-:W-:Y:S01]  /*1d10*/  @!PT LDS RZ, [RZ] ;  /* 0x00000000fffff984 */ /* 0x000fe20000000800 */
[----:B------:R-:W-:Y:S01]  /*1d20*/  @!PT LDS RZ, [RZ] ;  /* 0x00000000fffff984 */ /* 0x000fe20000000800 */
[----:B------:R1:W-:Y:S06]  /*1d30*/  MEMBAR.ALL.CTA ;  /* 0x0000000000007992 */ /* 0x0003ec0000008000 */
[----:B-1----:R-:W1:Y:S01]  /*1d40*/  FENCE.VIEW.ASYNC.S ;  /* 0x00000000000073c6 */ /* 0x002e620000000000 */
[----:B------:R-:W-:-:S04]  /*1d50*/  PRMT R2, RZ, 0x654, R2 ;  /* 0x00000654ff027816 */ /* 0x000fc80000000002 */
[----:B-1----:R1:W-:Y:S01]  /*1d60*/  SYNCS.ARRIVE.TRANS64.RED.A1T0 RZ, [R2+URZ], RZ ;  /* 0x000000ff02ff79a7 */ /* 0x0023e200081004ff */
[----:B--2---:R-:W-:-:S13]  /*1d70*/  LOP3.LUT P2, RZ, R6, 0x1, RZ, 0xc0, !PT ;  /* 0x0000000106ff7812 */ /* 0x004fda000784c0ff */
[----:B------:R-:W-:Y:S01]  /*1d80*/  @P2 SHF.R.U32.HI R3, RZ, 0x10, R5 ;  /* 0x00000010ff032819 */ /* 0x000fe20000011605 */
[----:B------:R-:W-:Y:S01]  /*1d90*/  VOTEU.ANY UP0, P2 ;  /* 0x0000000000ff7886 */ /* 0x000fe20001000100 */
[----:B------:R-:W-:Y:S02]  /*1da0*/  @P2 MOV R13, R4 ;  /* 0x00000004000d2202 */ /* 0x000fe40000000f00 */
[----:B------:R-:W-:Y:S02]  /*1db0*/  @P2 R2UR.BROADCAST UR8, R3 ;  /* 0x00000000030822ca */ /* 0x000fe400008e0000 */
[----:B------:R-:W-:-:S11]  /*1dc0*/  @P2 LOP3.LUT R11, R5, 0xffff, RZ, 0xc0, !PT ;  /* 0x0000ffff050b2812 */ /* 0x000fd600078ec0ff */
[----:B------:R-:W-:Y:S01]  /*1dd0*/  @UP0 UMOV UR36, UR8 ;  /* 0x0000000800240c82 */ /* 0x000fe20008000000 */
[----:B-1----:R-:W-:Y:S05]  /*1de0*/  @!P0 BRA `(.L_x_33) ;  /* 0x0000000000b88947 */ /* 0x002fea0003800000 */
[----:B------:R-:W4:Y:S01]  /*1df0*/  LDC.64 R4, c[0x0][0xb18] ;  /* 0x0002c600ff047b82 */ /* 0x000f220000000a00 */
[----:B------:R-:W-:-:S07]  /*1e00*/  ISETP.NE.AND P3, PT, R72, 0x1, PT ;  /* 0x000000014800780c */ /* 0x000fce0003f65270 */
[----:B------:R-:W1:Y:S08]  /*1e10*/  LDC.64 R6, c[0x0][0xb10] ;  /* 0x0002c400ff067b82 */ /* 0x000e700000000a00 */
[----:B------:R-:W2:Y:S08]  /*1e20*/  LDC R16, c[0x0][0xb20] ;  /* 0x0002c800ff107b82 */ /* 0x000eb00000000800 */
[----:B------:R-:W3:Y:S01]  /*1e30*/  LDC R18, c[0x0][0xb0c] ;  /* 0x0002c300ff127b82 */ /* 0x000ee20000000800 */
[----:B----4-:R-:W-:Y:S01]  /*1e40*/  IMAD.HI.U32 R17, R0, R5, RZ ;  /* 0x0000000500117227 */ /* 0x010fe200078e00ff */
[----:B------:R-:W-:-:S03]  /*1e50*/  ISETP.NE.AND P0, PT, R4, 0x1, PT ;  /* 0x000000010400780c */ /* 0x000fc60003f05270 */
[----:B------:R-:W-:-:S03]  /*1e60*/  IMAD.HI.U32 R5, R11, R5, RZ ;  /* 0x000000050b057227 */ /* 0x000fc600078e00ff */
[----:B------:R-:W4:Y:S01]  /*1e70*/  LDC.64 R2, c[0x0][0xb28] ;  /* 0x0002ca00ff027b82 */ /* 0x000f220000000a00 */
[----:B-1----:R-:W-:-:S04]  /*1e80*/  IMAD.HI.U32 R20, R9, R6, RZ ;  /* 0x0000000609147227 */ /* 0x002fc800078e00ff */
[----:B------:R-:W-:Y:S01]  /*1e90*/  IMAD.HI.U32 R22, R13, R6, RZ ;  /* 0x000000060d167227 */ /* 0x000fe200078e00ff */
[----:B------:R-:W-:Y:S02]  /*1ea0*/  SHF.R.U32.HI R20, RZ, R7, R20 ;  /* 0x00000007ff147219 */ /* 0x000fe40000011614 */
[-C--:B--2---:R-:W-:Y:S02]  /*1eb0*/  SHF.R.U32.HI R17, RZ, R16.reuse, R17 ;  /* 0x00000010ff117219 */ /* 0x084fe40000011611 */
[----:B------:R-:W-:Y:S02]  /*1ec0*/  SHF.R.U32.HI R16, RZ, R16, R5 ;  /* 0x00000010ff107219 */ /* 0x000fe40000011605 */
[----:B------:R-:W-:Y:S02]  /*1ed0*/  SEL R17, R0, R17, !P0 ;  /* 0x0000001100117207 */ /* 0x000fe40004000000 */
[----:B------:R-:W-:Y:S02]  /*1ee0*/  SHF.R.U32.HI R22, RZ, R7, R22 ;  /* 0x00000007ff167219 */ /* 0x000fe40000011616 */
[----:B---3--:R-:W-:-:S02]  /*1ef0*/  ISETP.NE.AND P1, PT, R18, 0x1, PT ;  /* 0x000000011200780c */ /* 0x008fc40003f25270 */
[----:B------:R-:W-:Y:S02]  /*1f00*/  SEL R5, R11, R16, !P0 ;  /* 0x000000100b057207 */ /* 0x000fe40004000000 */
[----:B------:R-:W-:Y:S02]  /*1f10*/  SEL R19, R9, R20, !P1 ;  /* 0x0000001409137207 */ /* 0x000fe40004800000 */
[----:B------:R-:W-:Y:S01]  /*1f20*/  SEL R7, R13, R22, !P1 ;  /* 0x000000160d077207 */ /* 0x000fe20004800000 */
[----:B----4-:R-:W-:-:S04]  /*1f30*/  IMAD.HI.U32 R20, R17, R2, RZ ;  /* 0x0000000211147227 */ /* 0x010fc800078e00ff */
[----:B------:R-:W-:Y:S01]  /*1f40*/  IMAD.HI.U32 R6, R19, R2, RZ ;  /* 0x0000000213067227 */ /* 0x000fe200078e00ff */
[----:B------:R-:W-:-:S04]  /*1f50*/  @P3 SHF.R.U32.HI R17, RZ, R3, R20 ;  /* 0x00000003ff113219 */ /* 0x000fc80000011614 */
        /* <DEDUP_REMOVED lines=8> */
[----:B------:R-:W-:-:S04]  /*1fe0*/  @!P0 IMAD.HI.U32 R16, R7, R2, RZ ;  /* 0x0000000207108227 */ /* 0x000fc800078e00ff */
[----:B------:R-:W-:Y:S01]  /*1ff0*/  IMAD.MOV R2, RZ, RZ, -R6 ;  /* 0x000000ffff027224 */ /* 0x000fe200078e0a06 */
[----:B------:R-:W-:-:S03]  /*2000*/  @!P0 SHF.R.U32.HI R16, RZ, R3, R16 ;  /* 0x00000003ff108219 */ /* 0x000fc60000011610 */
[----:B------:R-:W-:Y:S01]  /*2010*/  IMAD R2, R72, R2, R5 ;  /* 0x0000000248027224 */ /* 0x000fe200078e0205 */
[----:B------:R-:W-:Y:S02]  /*2020*/  @!P0 SEL R3, R7, R16, !P3 ;  /* 0x0000001007038207 */ /* 0x000fe40005800000 */
[----:B------:R-:W-:-:S03]  /*2030*/  IADD3 R16, PT, PT, -R5, RZ, RZ ;  /* 0x000000ff05107210 */ /* 0x000fc60007ffe1ff */
[--C-:B------:R-:W-:Y:S02]  /*2040*/  @!P0 IMAD.IADD R6, R6, 0x1, -R3.reuse ;  /* 0x0000000106068824 */ /* 0x100fe400078e0a03 */
[----:B------:R-:W-:Y:S01]  /*2050*/  @!P0 IMAD R3, R2, R19, R3 ;  /* 0x0000001302038224 */ /* 0x000fe200078e0203 */
[----:B------:R-:W-:Y:S01]  /*2060*/  IADD3 R2, PT, PT, -R7, RZ, RZ ;  /* 0x000000ff07027210 */ /* 0x000fe20007ffe1ff */
[----:B------:R-:W-:Y:S02]  /*2070*/  @!P0 IMAD R5, R72, R6, R7 ;  /* 0x0000000648058224 */ /* 0x000fe400078e0207 */
[----:B------:R-:W-:Y:S02]  /*2080*/  IMAD R11, R4, R16, R11 ;  /* 0x00000010040b7224 */ /* 0x000fe400078e020b */
[----:B------:R-:W-:Y:S02]  /*2090*/  @!P0 IMAD.MOV.U32 R7, RZ, RZ, R3 ;  /* 0x000000ffff078224 */ /* 0x000fe400078e0003 */
[----:B------:R-:W-:-:S02]  /*20a0*/  IMAD R2, R18, R2, R13 ;  /* 0x0000000212027224 */ /* 0x000fc400078e020d */
[----:B------:R-:W-:Y:S02]  /*20b0*/  IMAD R11, R5, R4, R11 ;  /* 0x00000004050b7224 */ /* 0x000fe400078e020b */
[----:B------:R-:W-:Y:S02]  /*20c0*/  IMAD R13, R7, R18, R2 ;  /* 0x00000012070d7224 */ /* 0x000fe400078e0202 */
.L_x_33:
[----:B------:R-:W1:Y:S02]  /*20d0*/  LDCU UR8, c[0x0][0xb30] ;  /* 0x00016600ff0877ac */ /* 0x000e640008000800 */
[----:B-1----:R-:W-:-:S09]  /*20e0*/  UISETP.NE.AND UP0, UPT, UR8, 0x1, UPT ;  /* 0x000000010800788c */ /* 0x002fd2000bf05270 */
[----:B------:R-:W-:Y:S05]  /*20f0*/  BRA.U UP0, `(.L_x_34) ;  /* 0x0000000100407547 */ /* 0x000fea000b800000 */
[----:B------:R-:W1:Y:S08]  /*2100*/  LDC.64 R4, c[0x0][0xb10] ;  /* 0x0002c400ff047b82 */ /* 0x000e700000000a00 */
[----:B------:R-:W2:Y:S08]  /*2110*/  LDC.64 R2, c[0x0][0xb18] ;  /* 0x0002c600ff027b82 */ /* 0x000eb00000000a00 */
[----:B------:R-:W3:Y:S08]  /*2120*/  LDC R6, c[0x0][0xb20] ;  /* 0x0002c800ff067b82 */ /* 0x000ef00000000800 */
[----:B------:R-:W4:Y:S01]  /*2130*/  LDC R16, c[0x0][0xb0c] ;  /* 0x0002c300ff107b82 */ /* 0x000f220000000800 */
[----:B-1----:R-:W-:-:S05]  /*2140*/  IMAD.HI.U32 R4, R13, R4, RZ ;  /* 0x000000040d047227 */ /* 0x002fca00078e00ff */
[----:B------:R-:W-:Y:S01]  /*2150*/  SHF.R.U32.HI R4, RZ, R5, R4 ;  /* 0x00000005ff047219 */ /* 0x000fe20000011604 */
[----:B--2---:R-:W-:Y:S01]  /*2160*/  IMAD.HI.U32 R3, R11, R3, RZ ;  /* 0x000000030b037227 */ /* 0x004fe200078e00ff */
[----:B------:R-:W-:-:S04]  /*2170*/  ISETP.NE.AND P0, PT, R2, 0x1, PT ;  /* 0x000000010200780c */ /* 0x000fc80003f05270 */
[----:B---3--:R-:W-:-:S04]  /*2180*/  SHF.R.U32.HI R6, RZ, R6, R3 ;  /* 0x00000006ff067219 */ /* 0x008fc80000011603 */
[----:B------:R-:W-:Y:S02]  /*2190*/  SEL R3, R11, R6, !P0 ;  /* 0x000000060b037207 */ /* 0x000fe40004000000 */
[----:B----4-:R-:W-:-:S04]  /*21a0*/  ISETP.NE.AND P1, PT, R16, 0x1, PT ;  /* 0x000000011000780c */ /* 0x010fc80003f25270 */
[----:B------:R-:W-:-:S05]  /*21b0*/  SEL R4, R13, R4, !P1 ;  /* 0x000000040d047207 */ /* 0x000fca0004800000 */
[----:B------:R-:W-:Y:S02]  /*21c0*/  IMAD.IADD R5, R3, 0x1, -R4 ;  /* 0x0000000103057824 */ /* 0x000fe400078e0a04 */
[----:B------:R-:W-:Y:S02]  /*21d0*/  IMAD.IADD R3, R4, 0x1, -R3 ;  /* 0x0000000104037824 */ /* 0x000fe400078e0a03 */
[----:B------:R-:W-:Y:S02]  /*21e0*/  IMAD R13, R5, R16, R13 ;  /* 0x00000010050d7224 */ /* 0x000fe400078e020d */
[----:B------:R-:W-:-:S07]  /*21f0*/  IMAD R11, R3, R2, R11 ;  /* 0x00000002030b7224 */ /* 0x000fce00078e020b */
.L_x_34:
[----:B------:R-:W-:Y:S01]  /*2200*/  VIADD R14, R14, 0x1 ;  /* 0x000000010e0e7836 */ /* 0x000fe20000000000 */
[----:B------:R-:W-:Y:S01]  /*2210*/  PLOP3.LUT P1, PT, PT, PT, PT, 0x80, 0x8 ;  /* 0x000000000008781c */ /* 0x000fe20003f2f070 */
[----:B------:R-:W-:Y:S02]  /*2220*/  IMAD.IADD R21, R13, 0x1, R156 ;  /* 0x000000010d157824 */ /* 0x000fe400078e029c */
[----:B------:R-:W-:Y:S01]  /*2230*/  IMAD.IADD R20, R11, 0x1, R154 ;  /* 0x000000010b147824 */ /* 0x000fe200078e029a */
[----:B------:R-:W-:-:S04]  /*2240*/  ISETP.NE.AND P0, PT, R14, 0x2, PT ;  /* 0x000000020e00780c */ /* 0x000fc80003f05270 */
[----:B------:R-:W-:Y:S02]  /*2250*/  SEL R3, RZ, 0x1, P0 ;  /* 0x00000001ff037807 */ /* 0x000fe40000000000 */
[----:B------:R-:W-:Y:S02]  /*2260*/  SEL R14, R14, RZ, P0 ;  /* 0x000000ff0e0e7207 */ /* 0x000fe40000000000 */
[----:B------:R-:W-:Y:S01]  /*2270*/  LOP3.LUT R12, R12, R3, RZ, 0x3c, !PT ;  /* 0x000000030c0c7212 */ /* 0x000fe200078e3cff */
[----:B------:R-:W-:Y:S06]  /*2280*/  @P2 BRA `(.L_x_35) ;  /* 0xfffffff000982947 */ /* 0x000fec000383ffff */
[----:B------:R-:W-:Y:S01]  /*2290*/  UIADD3 UR4, UPT, UPT, UR4, 0x18, URZ ;  /* 0x0000001804047890 */ /* 0x000fe2000fffe0ff */
[----:B------:R-:W-:-:S03]  /*22a0*/  SHF.L.U32 R3, R15, 0x1f, RZ ;  /* 0x0000001f0f037819 */ /* 0x000fc600000006ff */
[----:B------:R-:W-:-:S09]  /*22b0*/  ULEA UR5, UR6, UR4, 0x3 ;  /* 0x0000000406057291 */ /* 0x000fd2000f8e18ff */
[----:B------:R-:W1:Y:S02]  /*22c0*/  SYNCS.PHASECHK.TRANS64.TRYWAIT P0, [UR5], R3 ;  /* 0x00000003ff0075a7 */ /* 0x000e640008001105 */
[----:B-1----:R-:W-:Y:S05]  /*22d0*/  @!P0 BRA `(.L_x_36) ;  /* 0x0000008800908947 */ /* 0x002fea0003800000 */
.L_x_133:
[----:B------:R-:W-:-:S04]  /*22e0*/  UIADD3 UR6, UPT, UPT, UR6, 0x1, URZ ;  /* 0x0000000106067890 */ /* 0x000fc8000fffe0ff */
[----:B------:R-:W-:-:S04]  /*22f0*/  UISETP.NE.AND UP0, UPT, UR6, 0x3, UPT ;  /* 0x000000030600788c */ /* 0x000fc8000bf05270 */
[----:B------:R-:W-:Y:S02]  /*2300*/  USEL UR7, URZ, 0x1, UP0 ;  /* 0x00000001ff077887 */ /* 0x000fe40008000000 */
[----:B------:R-:W-:-:S04]  /*2310*/  USEL UR6, UR6, URZ, UP0 ;  /* 0x000000ff06067287 */ /* 0x000fc80008000000 */
[----:B------:R-:W-:Y:S01]  /*2320*/  ULEA UR5, UR6, UR4, 0x3 ;  /* 0x0000000406057291 */ /* 0x000fe2000f8e18ff */
[----:B------:R-:W-:-:S04]  /*2330*/  LOP3.LUT R15, R15, UR7, RZ, 0x3c, !PT ;  /* 0x000000070f0f7c12 */ /* 0x000fc8000f8e3cff */
[----:B-1----:R-:W-:-:S04]  /*2340*/  SHF.L.U32 R3, R15, 0x1f, RZ ;  /* 0x0000001f0f037819 */ /* 0x002fc800000006ff */
[----:B------:R-:W1:Y:S02]  /*2350*/  SYNCS.PHASECHK.TRANS64.TRYWAIT P0, [UR5], R3 ;  /* 0x00000003ff0075a7 */ /* 0x000e640008001105 */
[----:B-1----:R-:W-:Y:S05]  /*2360*/  @!P0 BRA `(.L_x_37) ;  /* 0x0000008800848947 */ /* 0x002fea0003800000 */
.L_x_135:
[----:B------:R-:W-:-:S04]  /*2370*/  UIADD3 UR6, UPT, UPT, UR6, 0x1, URZ ;  /* 0x0000000106067890 */ /* 0x000fc8000fffe0ff */
[----:B------:R-:W-:-:S04]  /*2380*/  UISETP.NE.AND UP0, UPT, UR6, 0x3, UPT ;  /* 0x000000030600788c */ /* 0x000fc8000bf05270 */
[----:B------:R-:W-:Y:S02]  /*2390*/  USEL UR5, URZ, 0x1, UP0 ;  /* 0x00000001ff057887 */ /* 0x000fe40008000000 */
[----:B------:R-:W-:-:S04]  /*23a0*/  USEL UR6, UR6, URZ, UP0 ;  /* 0x000000ff06067287 */ /* 0x000fc80008000000 */
[----:B------:R-:W-:Y:S01]  /*23b0*/  ULEA UR6, UR6, UR4, 0x3 ;  /* 0x0000000406067291 */ /* 0x000fe2000f8e18ff */
[----:B-1----:R-:W-:-:S04]  /*23c0*/  LOP3.LUT R3, R15, UR5, RZ, 0x3c, !PT ;  /* 0x000000050f037c12 */ /* 0x002fc8000f8e3cff */
[----:B------:R-:W-:Y:S01]  /*23d0*/  SHF.L.U32 R3, R3, 0x1f, RZ ;  /* 0x0000001f03037819 */ /* 0x000fe200000006ff */
[----:B----4-:R-:W-:-:S07]  /*23e0*/  IMAD.U32 R0, RZ, RZ, UR6 ;  /* 0x00000006ff007e24 */ /* 0x010fce000f8e00ff */
.L_x_38:
[----:B-1----:R1:W2:Y:S02]  /*23f0*/  SYNCS.PHASECHK.TRANS64.TRYWAIT P0, [R0+URZ], R3 ;  /* 0x00000003000075a7 */ /* 0x0022a400080011ff */
[----:B--2---:R-:W-:Y:S05]  /*2400*/  @!P0 NANOSLEEP.SYNCS 0x989680 ;  /* 0x009896800000895d */ /* 0x004fea0003900000 */
[----:B------:R-:W2:Y:S02]  /*2410*/  @!P0 SYNCS.PHASECHK.TRANS64 P0, [R0+URZ], R3 ;  /* 0x00000003000085a7 */ /* 0x000ea400080010ff */
[----:B--2---:R-:W-:Y:S05]  /*2420*/  @P0 EXIT ;  /* 0x000000000000094d */ /* 0x004fea0003800000 */
[----:B------:R-:W-:Y:S05]  /*2430*/  BRA `(.L_x_38) ;  /* 0xfffffffc00ec7947 */ /* 0x000fea000383ffff */
.L_x_17:
[----:B------:R-:W-:-:S04]  /*2440*/  UISETP.NE.AND UP1, UPT, UR37, URZ, UPT ;  /* 0x000000ff2500728c */ /* 0x000fc8000bf25270 */
[----:B------:R-:W-:-:S09]  /*2450*/  UISETP.NE.OR UP1, UPT, UR8, 0x1, UP1 ;  /* 0x000000010800788c */ /* 0x000fd20008f25670 */
[----:B------:R-:W-:Y:S05]  /*2460*/  BRA.U UP1, `(.L_x_39) ;  /* 0x0000000501487547 */ /* 0x000fea000b800000 */
[----:B------:R-:W-:Y:S01]  /*2470*/  ISETP.NE.AND P2, PT, R2, RZ, PT ;  /* 0x000000ff0200720c */ /* 0x000fe20003f45270 */
[----:B------:R-:W-:Y:S01]  /*2480*/  IMAD.MOV.U32 R12, RZ, RZ, 0x1 ;  /* 0x00000001ff0c7424 */ /* 0x000fe200078e00ff */
[----:B------:R-:W-:Y:S02]  /*2490*/  CS2R R10, SRZ ;  /* 0x00000000000a7805 */ /* 0x000fe4000001ff00 */
[----:B------:R-:W-:Y:S01]  /*24a0*/  CS2R R8, SRZ ;  /* 0x0000000000087805 */ /* 0x000fe2000001ff00 */
[----:B------:R-:W-:Y:S01]  /*24b0*/  UMOV UR4, 0x400 ;  /* 0x0000040000047882 */ /* 0x000fe20000000000 */
[----:B------:R-:W-:Y:S01]  /*24c0*/  UMOV UR6, URZ ;  /* 0x000000ff00067c82 */ /* 0x000fe20008000000 */
[----:B------:R-:W-:-:S12]  /*24d0*/  ULEA UR37, UR37, UR4, 0x18 ;  /* 0x0000000425257291 */ /* 0x000fd8000f8ec0ff */
.L_x_43:
[----:B------:R-:W-:Y:S02]  /*24e0*/  LEA R0, R8, UR37, 0x3 ;  /* 0x0000002508007c11 */ /* 0x000fe4000f8e18ff */
[----:B------:R-:W-:-:S03]  /*24f0*/  SHF.L.U32 R5, R9, 0x1f, RZ ;  /* 0x0000001f09057819 */ /* 0x000fc600000006ff */
[----:B------:R-:W-:Y:S01]  /*2500*/  VIADD R4, R0, 0xd0 ;  /* 0x000000d000047836 */ /* 0x000fe20000000000 */
[----:B------:R-:W1:Y:S02]  /*2510*/  SYNCS.PHASECHK.TRANS64.TRYWAIT P0, [R0+URZ+0xc0], R5 ;  /* 0x0000c005000075a7 */ /* 0x000e6400080011ff */
[----:B-1----:R-:W-:Y:S05]  /*2520*/  @!P0 BRA `(.L_x_40) ;  /* 0x00000088002c8947 */ /* 0x002fea0003800000 */
.L_x_136:
[----:B------:R-:W-:Y:S01]  /*2530*/  ULEA UR5, UR6, UR37, 0x3 ;  /* 0x0000002506057291 */ /* 0x000fe2000f8e18ff */
[----:B------:R-:W-:Y:S02]  /*2540*/  PRMT R4, RZ, 0x654, R4 ;  /* 0x00000654ff047816 */ /* 0x000fe40000000004 */
[----:B-1----:R-:W-:Y:S01]  /*2550*/  SHF.L.U32 R5, R12, 0x1f, RZ ;  /* 0x0000001f0c057819 */ /* 0x002fe200000006ff */
[----:B------:R-:W-:Y:S01]  /*2560*/  UIADD3 UR4, UPT, UPT, UR5, 0x80, URZ ;  /* 0x0000008005047890 */ /* 0x000fe2000fffe0ff */
[----:B------:R1:W-:Y:S05]  /*2570*/  SYNCS.ARRIVE.TRANS64.RED.A1T0 RZ, [R4+URZ], RZ ;  /* 0x000000ff04ff79a7 */ /* 0x0003ea00081004ff */
[----:B------:R-:W-:Y:S01]  /*2580*/  IMAD.U32 R7, RZ, RZ, UR4 ;  /* 0x00000004ff077e24 */ /* 0x000fe2000f8e00ff */
[----:B------:R-:W2:Y:S04]  /*2590*/  SYNCS.PHASECHK.TRANS64.TRYWAIT P0, [UR5+0x90], R5 ;  /* 0x00009005ff0075a7 */ /* 0x000ea80008001105 */
[----:B------:R-:W-:Y:S01]  /*25a0*/  PRMT R6, R2, 0x654, R7 ;  /* 0x0000065402067816 */ /* 0x000fe20000000007 */
[----:B-1----:R-:W-:Y:S01]  /*25b0*/  @!P2 IMAD.MOV.U32 R4, RZ, RZ, 0x10 ;  /* 0x00000010ff04a424 */ /* 0x002fe200078e00ff */
[----:B--2---:R-:W-:Y:S06]  /*25c0*/  @!P0 BRA `(.L_x_41) ;  /* 0x0000008800188947 */ /* 0x004fec0003800000 */
.L_x_138:
[----:B------:R-:W-:Y:S01]  /*25d0*/  ULEA UR4, UR6, UR37, 0x4 ;  /* 0x0000002506047291 */ /* 0x000fe2000f8e20ff */
[----:B------:R-:W-:Y:S01]  /*25e0*/  SEL R3, R6, R3, !P2 ;  /* 0x0000000306037207 */ /* 0x000fe20005000000 */
[----:B------:R-:W-:Y:S01]  /*25f0*/  UIADD3 UR5, UPT, UPT, UR5, 0x80, URZ ;  /* 0x0000008005057890 */ /* 0x000fe2000fffe0ff */
[----:B-1----:R-:W-:Y:S01]  /*2600*/  LEA R0, R11, UR37, 0x3 ;  /* 0x000000250b007c11 */ /* 0x002fe2000f8e18ff */
[----:B------:R-:W-:Y:S01]  /*2610*/  UIADD3 UR4, UPT, UPT, UR4, 0xf0, URZ ;  /* 0x000000f004047890 */ /* 0x000fe2000fffe0ff */
[----:B------:R-:W-:Y:S01]  /*2620*/  SHF.L.U32 R5, R10, 0x1f, RZ ;  /* 0x0000001f0a057819 */ /* 0x000fe200000006ff */
[----:B------:R1:W-:Y:S01]  /*2630*/  @!P2 SYNCS.ARRIVE.TRANS64.RED RZ, [R3+URZ], R4 ;  /* 0x0000000403ffa9a7 */ /* 0x0003e200080004ff */
[----:B------:R-:W-:Y:S01]  /*2640*/  UIADD3 UR6, UPT, UPT, UR6, 0x1, URZ ;  /* 0x0000000106067890 */ /* 0x000fe2000fffe0ff */
[----:B------:R-:W-:-:S03]  /*2650*/  VIADD R8, R8, 0x1 ;  /* 0x0000000108087836 */ /* 0x000fc60000000000 */
[----:B------:R-:W-:Y:S02]  /*2660*/  UISETP.NE.AND UP0, UPT, UR6, 0x2, UPT ;  /* 0x000000020600788c */ /* 0x000fe4000bf05270 */
[----:B------:R-:W-:Y:S06]  /*2670*/  UGETNEXTWORKID.BROADCAST [UR4], [UR5] ;  /* 0x00000000040073ca */ /* 0x000fec0008000100 */
[----:B------:R-:W-:Y:S01]  /*2680*/  USEL UR4, URZ, 0x1, UP0 ;  /* 0x00000001ff047887 */ /* 0x000fe20008000000 */
[----:B------:R-:W-:Y:S01]  /*2690*/  ISETP.NE.AND P0, PT, R8, 0x2, PT ;  /* 0x000000020800780c */ /* 0x000fe20003f05270 */
[----:B------:R-:W-:Y:S01]  /*26a0*/  USEL UR6, UR6, URZ, UP0 ;  /* 0x000000ff06067287 */ /* 0x000fe20008000000 */
[----:B------:R-:W2:Y:S03]  /*26b0*/  SYNCS.PHASECHK.TRANS64.TRYWAIT P1, [R0+URZ+0x80], R5 ;  /* 0x00008005000075a7 */ /* 0x000ea600080211ff */
[----:B------:R-:W-:Y:S01]  /*26c0*/  LOP3.LUT R12, R12, UR4, RZ, 0x3c, !PT ;  /* 0x000000040c0c7c12 */ /* 0x000fe2000f8e3cff */
[----:B-12---:R-:W-:Y:S07]  /*26d0*/  @!P1 BRA `(.L_x_42) ;  /* 0x0000008400ec9947 */ /* 0x006fee0003800000 */
.L_x_139:
[C---:B------:R-:W-:Y:S01]  /*26e0*/  LEA R4, R11.reuse, UR37, 0x4 ;  /* 0x000000250b047c11 */ /* 0x040fe2000f8e20ff */
[----:B-1----:R-:W-:Y:S01]  /*26f0*/  VIADD R0, R0, 0x90 ;  /* 0x0000009000007836 */ /* 0x002fe20000000000 */
[----:B------:R-:W-:Y:S01]  /*2700*/  SEL R8, R8, RZ, P0 ;  /* 0x000000ff08087207 */ /* 0x000fe20000000000 */
[----:B------:R-:W-:-:S03]  /*2710*/  VIADD R11, R11, 0x1 ;  /* 0x000000010b0b7836 */ /* 0x000fc60000000000 */
[----:B------:R-:W1:Y:S01]  /*2720*/  LDS.128 R4, [R4+0xf0] ;  /* 0x0000f00004047984 */ /* 0x000e620000000c00 */
[----:B------:R-:W-:Y:S02]  /*2730*/  PRMT R0, RZ, 0x654, R0 ;  /* 0x00000654ff007816 */ /* 0x000fe40000000000 */
[C---:B------:R-:W-:Y:S01]  /*2740*/  ISETP.NE.AND P1, PT, R11.reuse, 0x2, PT ;  /* 0x000000020b00780c */ /* 0x040fe20003f25270 */
[----:B------:R-:W-:Y:S01]  /*2750*/  @!PT LDS RZ, [RZ] ;  /* 0x00000000fffff984 */ /* 0x000fe20000000800 */
[----:B------:R-:W-:Y:S01]  /*2760*/  @!PT LDS RZ, [RZ] ;  /* 0x00000000fffff984 */ /* 0x000fe20000000800 */
[----:B------:R-:W-:Y:S01]  /*2770*/  @!PT LDS RZ, [RZ] ;  /* 0x00000000fffff984 */ /* 0x000fe20000000800 */
[----:B------:R-:W-:Y:S01]  /*2780*/  @!PT LDS RZ, [RZ] ;  /* 0x00000000fffff984 */ /* 0x000fe20000000800 */
[----:B------:R2:W-:Y:S06]  /*2790*/  MEMBAR.ALL.CTA ;  /* 0x0000000000007992 */ /* 0x0005ec0000008000 */
[----:B--2---:R-:W2:Y:S01]  /*27a0*/  FENCE.VIEW.ASYNC.S ;  /* 0x00000000000073c6 */ /* 0x004ea20000000000 */
[----:B------:R-:W-:Y:S01]  /*27b0*/  SEL R11, R11, RZ, P1 ;  /* 0x000000ff0b0b7207 */ /* 0x000fe20000800000 */
[----:B--2---:R2:W-:Y:S01]  /*27c0*/  SYNCS.ARRIVE.TRANS64.RED.A1T0 RZ, [R0+URZ], RZ ;  /* 0x000000ff00ff79a7 */ /* 0x0045e200081004ff */
[----:B-1----:R-:W-:-:S02]  /*27d0*/  LOP3.LUT P3, RZ, R6, 0x1, RZ, 0xc0, !PT ;  /* 0x0000000106ff7812 */ /* 0x002fc4000786c0ff */
[----:B------:R-:W-:-:S04]  /*27e0*/  SEL R5, RZ, 0x1, P1 ;  /* 0x00000001ff057807 */ /* 0x000fc80000800000 */
[----:B------:R-:W-:Y:S02]  /*27f0*/  LOP3.LUT R10, R10, R5, RZ, 0x3c, !PT ;  /* 0x000000050a0a7212 */ /* 0x000fe400078e3cff */
[----:B--2---:R-:W-:-:S04]  /*2800*/  SEL R0, RZ, 0x1, P0 ;  /* 0x00000001ff007807 */ /* 0x004fc80000000000 */
[----:B------:R-:W-:Y:S01]  /*2810*/  LOP3.LUT R9, R9, R0, RZ, 0x3c, !PT ;  /* 0x0000000009097212 */ /* 0x000fe200078e3cff */
[----:B------:R-:W-:Y:S06]  /*2820*/  @P3 BRA `(.L_x_43) ;  /* 0xfffffffc002c3947 */ /* 0x000fec000383ffff */
[----:B------:R-:W-:Y:S01]  /*2830*/  ULEA UR5, UR6, UR37, 0x3 ;  /* 0x0000002506057291 */ /* 0x000fe2000f8e18ff */
[----:B------:R-:W-:-:S08]  /*2840*/  SHF.L.U32 R3, R12, 0x1f, RZ ;  /* 0x0000001f0c037819 */ /* 0x000fd000000006ff */
[----:B------:R-:W1:Y:S02]  /*2850*/  SYNCS.PHASECHK.TRANS64 P0, [UR5+0x90], R3 ;  /* 0x00009003ff0075a7 */ /* 0x000e640008001005 */
[----:B-1----:R-:W-:Y:S05]  /*2860*/  @P0 BRA `(.L_x_44) ;  /* 0x0000000000080947 */ /* 0x002fea0003800000 */
[----:B------:R-:W1:Y:S02]  /*2870*/  SYNCS.PHASECHK.TRANS64.TRYWAIT P0, [UR5+0x90], R3 ;  /* 0x00009003ff0075a7 */ /* 0x000e640008001105 */
[----:B-1----:R-:W-:Y:S05]  /*2880*/  @!P0 BRA `(.L_x_45) ;  /* 0x0000008400948947 */ /* 0x002fea0003800000 */
.L_x_44:
[----:B------:R-:W-:-:S04]  /*2890*/  UIADD3 UR4, UPT, UPT, UR6, 0x1, URZ ;  /* 0x0000000106047890 */ /* 0x000fc8000fffe0ff */
[----:B------:R-:W-:-:S04]  /*28a0*/  UISETP.NE.AND UP0, UPT, UR4, 0x2, UPT ;  /* 0x000000020400788c */ /* 0x000fc8000bf05270 */
[----:B------:R-:W-:Y:S02]  /*28b0*/  USEL UR7, URZ, 0x1, UP0 ;  /* 0x00000001ff077887 */ /* 0x000fe40008000000 */
[----:B------:R-:W-:-:S04]  /*28c0*/  USEL UR4, UR4, URZ, UP0 ;  /* 0x000000ff04047287 */ /* 0x000fc80008000000 */
[----:B------:R-:W-:Y:S01]  /*28d0*/  ULEA UR4, UR4, UR37, 0x3 ;  /* 0x0000002504047291 */ /* 0x000fe2000f8e18ff */
[----:B-1----:R-:W-:-:S04]  /*28e0*/  LOP3.LUT R3, R12, UR7, RZ, 0x3c, !PT ;  /* 0x000000070c037c12 */ /* 0x002fc8000f8e3cff */
[----:B------:R-:W-:-:S04]  /*28f0*/  SHF.L.U32 R0, R3, 0x1f, RZ ;  /* 0x0000001f03007819 */ /* 0x000fc800000006ff */
[----:B------:R-:W1:Y:S02]  /*2900*/  SYNCS.PHASECHK.TRANS64 P0, [UR4+0x90], R0 ;  /* 0x00009000ff0075a7 */ /* 0x000e640008001004 */
[----:B-1----:R-:W-:Y:S05]  /*2910*/  @P0 EXIT ;  /* 0x000000000000094d */ /* 0x002fea0003800000 */
[----:B------:R-:W-:Y:S02]  /*2920*/  SHF.L.U32 R3, R3, 0x1f, RZ ;  /* 0x0000001f03037819 */ /* 0x000fe400000006ff */
[----:B------:R-:W-:-:S07]  /*2930*/  MOV R0, UR4 ;  /* 0x0000000400007c02 */ /* 0x000fce0008000f00 */
.L_x_46:
[----:B-1----:R1:W2:Y:S02]  /*2940*/  SYNCS.PHASECHK.TRANS64.TRYWAIT P0, [R0+URZ+0x90], R3 ;  /* 0x00009003000075a7 */ /* 0x0022a400080011ff */
[----:B--2---:R-:W-:Y:S05]  /*2950*/  @!P0 NANOSLEEP.SYNCS 0x989680 ;  /* 0x009896800000895d */ /* 0x004fea0003900000 */
[----:B------:R-:W2:Y:S02]  /*2960*/  @!P0 SYNCS.PHASECHK.TRANS64 P0, [R0+URZ+0x90], R3 ;  /* 0x00009003000085a7 */ /* 0x000ea400080010ff */
[----:B--2---:R-:W-:Y:S05]  /*2970*/  @P0 EXIT ;  /* 0x000000000000094d */ /* 0x004fea0003800000 */
[----:B------:R-:W-:Y:S05]  /*2980*/  BRA `(.L_x_46) ;  /* 0xfffffffc00ec7947 */ /* 0x000fea000383ffff */
.L_x_39:
[----:B------:R-:W-:-:S09]  /*2990*/  UISETP.NE.AND UP1, UPT, UR8, URZ, UPT ;  /* 0x000000ff0800728c */ /* 0x000fd2000bf25270 */
[----:B------:R-:W-:Y:S05]  /*29a0*/  BRA.U UP1, `(.L_x_47) ;  /* 0x0000000d016c7547 */ /* 0x000fea000b800000 */
[----:B------:R-:W-:Y:S01]  /*29b0*/  UMOV UR4, 0x40 ;  /* 0x0000004000047882 */ /* 0x000fe20000000000 */
[----:B------:R-:W-:Y:S01]  /*29c0*/  NOP ;  /* 0x0000000000007918 */ /* 0x000fe20000000000 */
[----:B------:R-:W-:Y:S01]  /*29d0*/  ULEA UR4, UR37, UR4, 0x18 ;  /* 0x0000000425047291 */ /* 0x000fe2000f8ec0ff */
[----:B------:R-:W-:Y:S02]  /*29e0*/  UMOV UR5, 0x400 ;  /* 0x0000040000057882 */ /* 0x000fe40000000000 */
[----:B------:R-:W-:-:S06]  /*29f0*/  ULEA UR37, UR37, UR5, 0x18 ;  /* 0x0000000525257291 */ /* 0x000fcc000f8ec0ff */
[----:B------:R-:W1:Y:S02]  /*2a00*/  LDS.U8 R0, [UR4+0x1c] ;  /* 0x00001c04ff007984 */ /* 0x000e640008000000 */
[----:B-1----:R-:W-:-:S13]  /*2a10*/  ISETP.NE.AND P0, PT, R0, RZ, PT ;  /* 0x000000ff0000720c */ /* 0x002fda0003f05270 */
[----:B------:R-:W-:Y:S05]  /*2a20*/  @P0 BRA `(.L_x_48) ;  /* 0x0000000000580947 */ /* 0x000fea0003800000 */
[----:B------:R-:W-:-:S13]  /*2a30*/  ELECT P0, URZ, PT ;  /* 0x0000000000ff782f */ /* 0x000fda0003800000 */
[----:B------:R-:W-:Y:S05]  /*2a40*/  @!P0 BRA `(.L_x_49) ;  /* 0x0000000000608947 */ /* 0x000fea0003800000 */
[----:B------:R-:W-:Y:S01]  /*2a50*/  UMOV UR5, 0x10 ;  /* 0x0000001000057882 */ /* 0x000fe20000000000 */
[----:B------:R-:W-:Y:S01]  /*2a60*/  HFMA2 R0, -RZ, RZ, 0, 5.9604644775390625e-08 ;  /* 0x00000001ff007431 */ /* 0x000fe200000001ff */
[----:B------:R-:W-:-:S03]  /*2a70*/  MOV R2, 0xffff ;  /* 0x0000ffff00027802 */ /* 0x000fc60000000f00 */
[----:B------:R-:W-:Y:S04]  /*2a80*/  DEPBAR.LE SB1, 0x36 ;  /* 0x00009d800000791a */ /* 0x000fe80000000000 */
[----:B------:R-:W1:Y:S02]  /*2a90*/  UTCATOMSWS.FIND_AND_SET.ALIGN UP0, UR5, UR5 ;  /* 0x00000005000575e3 */ /* 0x000e640008000800 */
[----:B-1----:R-:W-:Y:S01]  /*2aa0*/  MOV R3, UR5 ;  /* 0x0000000500037c02 */ /* 0x002fe20008000f00 */
[----:B------:R-:W-:Y:S06]  /*2ab0*/  BRA.U UP0, `(.L_x_50) ;  /* 0x0000000100187547 */ /* 0x000fec000b800000 */
.L_x_51:
[----:B------:R-:W-:Y:S05]  /*2ac0*/  NANOSLEEP 0x64 ;  /* 0x000000640000795d */ /* 0x000fea0003800000 */
[----:B------:R-:W-:-:S05]  /*2ad0*/  UMOV UR5, 0x10 ;  /* 0x0000001000057882 */ /* 0x000fca0000000000 */
[----:B------:R-:W-:Y:S04]  /*2ae0*/  DEPBAR.LE SB1, 0x36 ;  /* 0x00009d800000791a */ /* 0x000fe80000000000 */
[----:B------:R-:W1:Y:S02]  /*2af0*/  UTCATOMSWS.FIND_AND_SET.ALIGN UP0, UR5, UR5 ;  /* 0x00000005000575e3 */ /* 0x000e640008000800 */
[----:B-1----:R-:W-:Y:S01]  /*2b00*/  MOV R3, UR5 ;  /* 0x0000000500037c02 */ /* 0x002fe20008000f00 */
[----:B------:R-:W-:Y:S05]  /*2b10*/  BRA.U !UP0, `(.L_x_51) ;  /* 0xfffffffd08e87547 */ /* 0x000fea000b83ffff */
.L_x_50:
[-C--:B------:R-:W-:Y:S02]  /*2b20*/  SHF.L.U32 R2, R2, R3.reuse, RZ ;  /* 0x0000000302027219 */ /* 0x080fe400000006ff */
[----:B------:R-:W-:Y:S01]  /*2b30*/  SHF.L.U32 R0, R0, R3, RZ ;  /* 0x0000000300007219 */ /* 0x000fe200000006ff */
[----:B------:R-:W-:Y:S02]  /*2b40*/  IMAD.SHL.U32 R3, R3, 0x20, RZ ;  /* 0x0000002003037824 */ /* 0x000fe400078e00ff */
[----:B------:R1:W-:Y:S04]  /*2b50*/  ATOMS.OR RZ, [UR4+0x14], R2 ;  /* 0x00001402ffff798c */ /* 0x0003e8000b000004 */
[----:B------:R1:W-:Y:S04]  /*2b60*/  ATOMS.OR RZ, [UR4+0x18], R0 ;  /* 0x00001800ffff798c */ /* 0x0003e8000b000004 */
[----:B------:R1:W-:Y:S01]  /*2b70*/  STS [UR37+0x110], R3 ;  /* 0x00011003ff007988 */ /* 0x0003e20008000825 */
[----:B------:R-:W-:Y:S05]  /*2b80*/  BRA `(.L_x_49) ;  /* 0x0000000000107947 */ /* 0x000fea0003800000 */
.L_x_48:
[----:B------:R-:W-:Y:S02]  /*2b90*/  MOV R0, 0xffffffff ;  /* 0xffffffff00007802 */ /* 0x000fe40000000f00 */
[----:B------:R-:W-:-:S03]  /*2ba0*/  MOV R2, 0x2bd0 ;  /* 0x00002bd000027802 */ /* 0x000fc60000000f00 */
[----:B------:R1:W-:Y:S04]  /*2bb0*/  STS [UR37+0x110], R0 ;  /* 0x00011000ff007988 */ /* 0x0003e80008000825 */
[----:B-1-3-5:R-:W-:Y:S05]  /*2bc0*/  CALL.REL.NOINC `($__internal_1_$__cuda_sm10x_tcgen05_guardrail_trap_phase_invalid_during_alloc) ;  /* 0x0000008800ac7944 */ /* 0x02afea0003c00000 */
.L_x_49:
[----:B------:R-:W-:Y:S05]  /*2bd0*/  WARPSYNC.ALL ;  /* 0x0000000000007948 */ /* 0x000fea0003800000 */
[----:B------:R-:W2:Y:S01]  /*2be0*/  S2UR UR5, SR_CgaCtaId ;  /* 0x00000000000579c3 */ /* 0x000ea20000008800 */
[----:B------:R-:W-:Y:S01]  /*2bf0*/  UMOV UR4, 0x400 ;  /* 0x0000040000047882 */ /* 0x000fe20000000000 */
[----:B------:R-:W-:-:S06]  /*2c00*/  NOP ;  /* 0x0000000000007918 */ /* 0x000fcc0000000000 */
[----:B------:R-:W-:Y:S06]  /*2c10*/  BAR.ARV 0x6, 0xa0 ;  /* 0x0182800000007b1d */ /* 0x000fec0000002000 */
[----:B------:R-:W4:Y:S01]  /*2c20*/  LDCU UR7, c[0x0][0x38c] ;  /* 0x00007180ff0777ac */ /* 0x000f220008000800 */
[----:B------:R-:W-:Y:S01]  /*2c30*/  IMAD.MOV.U32 R11, RZ, RZ, 0x1 ;  /* 0x00000001ff0b7424 */ /* 0x000fe200078e00ff */
[----:B------:R-:W-:Y:S01]  /*2c40*/  CS2R R8, SRZ ;  /* 0x0000000000087805 */ /* 0x000fe2000001ff00 */
[----:B------:R-:W-:Y:S01]  /*2c50*/  IMAD.MOV.U32 R10, RZ, RZ, RZ ;  /* 0x000000ffff0a7224 */ /* 0x000fe200078e00ff */
[----:B------:R-:W3:Y:S01]  /*2c60*/  LDCU UR6, c[0x0][0x38c] ;  /* 0x00007180ff0677ac */ /* 0x000ee20008000800 */
[----:B------:R-:W-:Y:S01]  /*2c70*/  UMOV UR15, URZ ;  /* 0x000000ff000f7c82 */ /* 0x000fe20008000000 */
[----:B------:R-:W-:Y:S01]  /*2c80*/  UMOV UR14, URZ ;  /* 0x000000ff000e7c82 */ /* 0x000fe20008000000 */
[----:B--2---:R-:W-:Y:S01]  /*2c90*/  ULEA UR5, UR5, UR4, 0x18 ;  /* 0x0000000405057291 */ /* 0x004fe2000f8ec0ff */
[----:B------:R-:W-:Y:S01]  /*2ca0*/  UMOV UR24, 0x0 ;  /* 0x0000000000187882 */ /* 0x000fe20000000000 */
[----:B------:R-:W-:-:S02]  /*2cb0*/  UMOV UR25, 0x8400490 ;  /* 0x0840049000197882 */ /* 0x000fc40000000000 */
[----:B------:R-:W-:Y:S02]  /*2cc0*/  UIADD3 UR10, UPT, UPT, UR5, 0x10800, URZ ;  /* 0x00010800050a7890 */ /* 0x000fe4000fffe0ff */
[----:B------:R-:W-:Y:S02]  /*2cd0*/  UIADD3 UR11, UPT, UPT, UR5, 0x1c800, URZ ;  /* 0x0001c800050b7890 */ /* 0x000fe4000fffe0ff */
[----:B----4-:R-:W-:Y:S01]  /*2ce0*/  UIADD3 UR7, UPT, UPT, UR7, 0x3f, URZ ;  /* 0x0000003f07077890 */ /* 0x010fe2000fffe0ff */
[----:B-1----:R-:W1:Y:S01]  /*2cf0*/  LDS R0, [UR5+0x110] ;  /* 0x00011005ff007984 */ /* 0x002e620008000800 */
[----:B------:R-:W-:Y:S02]  /*2d00*/  USHF.R.U32.HI UR10, URZ, 0x4, UR10 ;  /* 0x00000004ff0a7899 */ /* 0x000fe4000801160a */
[----:B------:R-:W-:Y:S02]  /*2d10*/  USHF.R.S32.HI UR4, URZ, 0x1f, UR7 ;  /* 0x0000001fff047899 */ /* 0x000fe40008011407 */
[----:B------:R-:W-:-:S02]  /*2d20*/  USHF.R.U32.HI UR11, URZ, 0x4, UR11 ;  /* 0x00000004ff0b7899 */ /* 0x000fc4000801160b */
[----:B------:R-:W-:Y:S02]  /*2d30*/  ULEA.HI UR4, UR4, UR7, URZ, 0x6 ;  /* 0x0000000704047291 */ /* 0x000fe4000f8f30ff */
[----:B------:R-:W-:Y:S02]  /*2d40*/  ULOP3.LUT UR10, UR10, 0x3fff, URZ, 0xc0, !UPT ;  /* 0x00003fff0a0a7892 */ /* 0x000fe4000f8ec0ff */
[----:B------:R-:W-:Y:S02]  /*2d50*/  USHF.R.S32.HI UR4, URZ, 0x6, UR4 ;  /* 0x00000006ff047899 */ /* 0x000fe40008011404 */
[----:B------:R-:W-:Y:S02]  /*2d60*/  ULOP3.LUT UR11, UR11, 0x3fff, URZ, 0xc0, !UPT ;  /* 0x00003fff0b0b7892 */ /* 0x000fe4000f8ec0ff */
[----:B------:R-:W-:Y:S01]  /*2d70*/  UISETP.LT.AND UP0, UPT, UR4, 0x1, UPT ;  /* 0x000000010400788c */ /* 0x000fe2000bf01270 */
[----:B------:R-:W-:Y:S01]  /*2d80*/  UMOV UR22, 0x0 ;  /* 0x0000000000167882 */ /* 0x000fe20000000000 */
[----:B------:R-:W-:-:S02]  /*2d90*/  UMOV UR23, 0x8400490 ;  /* 0x0840049000177882 */ /* 0x000fc40000000000 */
[----:B------:R-:W-:Y:S02]  /*2da0*/  USEL UR9, UR4, 0x1, !UP0 ;  /* 0x0000000104097887 */ /* 0x000fe4000c000000 */
[----:B------:R-:W-:Y:S02]  /*2db0*/  ULOP3.LUT UR10, UR10, 0x10000, URZ, 0xfc, !UPT ;  /* 0x000100000a0a7892 */ /* 0x000fe4000f8efcff */
[----:B------:R-:W-:Y:S02]  /*2dc0*/  ULOP3.LUT UR11, UR11, 0x10000, URZ, 0xfc, !UPT ;  /* 0x000100000b0b7892 */ /* 0x000fe4000f8efcff */
[----:B------:R-:W-:Y:S02]  /*2dd0*/  UIADD3 UR9, UPT, UPT, -UR9, URZ, URZ ;  /* 0x000000ff09097290 */ /* 0x000fe4000fffe1ff */
[----:B---3--:R-:W-:Y:S01]  /*2de0*/  UISETP.GE.AND UP3, UPT, UR6, 0x1, UPT ;  /* 0x000000010600788c */ /* 0x008fe2000bf66270 */
[----:B------:R-:W-:Y:S01]  /*2df0*/  UMOV UR20, 0x0 ;  /* 0x0000000000147882 */ /* 0x000fe20000000000 */
[----:B------:R-:W-:Y:S01]  /*2e00*/  UMOV UR21, 0x8400490 ;  /* 0x0840049000157882 */ /* 0x000fe20000000000 */
[----:B------:R-:W-:Y:S01]  /*2e10*/  UMOV UR18, 0x0 ;  /* 0x0000000000127882 */ /* 0x000fe20000000000 */
[----:B------:R-:W-:Y:S01]  /*2e20*/  UMOV UR19, 0x8400490 ;  /* 0x0840049000137882 */ /* 0x000fe20000000000 */
[----:B-1----:R-:W-:-:S15]  /*2e30*/  R2UR UR16, R0 ;  /* 0x00000000001072ca */ /* 0x002fde00000e0000 */
.L_x_58:
[----:B------:R-:W-:Y:S02]  /*2e40*/  LEA R0, R10, UR5, 0x3 ;  /* 0x000000050a007c11 */ /* 0x000fe4000f8e18ff */
[----:B------:R-:W-:Y:S02]  /*2e50*/  SHF.L.U32 R5, R9, 0x1f, RZ ;  /* 0x0000001f09057819 */ /* 0x000fe400000006ff */
[----:B------:R-:W-:Y:S01]  /*2e60*/  PLOP3.LUT P0, PT, PT, PT, UP3, 0x80, 0x8 ;  /* 0x000000000008781c */ /* 0x000fe20003f0f038 */
[----:B------:R-:W-:Y:S01]  /*2e70*/  VIADD R3, R0, 0x90 ;  /* 0x0000009000037836 */ /* 0x000fe20000000000 */
[----:B-1----:R-:W1:Y:S02]  /*2e80*/  SYNCS.PHASECHK.TRANS64.TRYWAIT P1, [R0+URZ+0x80], R5 ;  /* 0x00008005000075a7 */ /* 0x002e6400080211ff */
[----:B-1-3--:R-:W-:Y:S09]  /*2e90*/  @!P1 BRA `(.L_x_52) ;  /* 0x0000008000289947 */ /* 0x00aff20003800000 */
.L_x_141:
[----:B------:R-:W-:Y:S01]  /*2ea0*/  LEA R4, R10, UR5, 0x4 ;  /* 0x000000050a047c11 */ /* 0x000fe2000f8e20ff */
[----:B------:R-:W-:Y:S01]  /*2eb0*/  @UP3 ULEA UR6, UR14, UR5, 0x3 ;  /* 0x000000050e063291 */ /* 0x000fe2000f8e18ff */
[----:B------:R-:W-:Y:S01]  /*2ec0*/  PLOP3.LUT P2, PT, PT, PT, PT, 0x80, 0x8 ;  /* 0x000000000008781c */ /* 0x000fe20003f4f070 */
[----:B------:R-:W-:Y:S01]  /*2ed0*/  ULEA UR7, UR15, UR5, 0x3 ;  /* 0x000000050f077291 */ /* 0x000fe2000f8e18ff */
[----:B------:R-:W-:Y:S01]  /*2ee0*/  PRMT R3, RZ, 0x654, R3 ;  /* 0x00000654ff037816 */ /* 0x000fe20000000003 */
[----:B------:R-:W-:Y:S01]  /*2ef0*/  ULEA UR8, UR15, UR16, 0x8 ;  /* 0x000000100f087291 */ /* 0x000fe2000f8e40ff */
[----:B-1----:R-:W1:Y:S01]  /*2f00*/  LDS.128 R4, [R4+0xf0] ;  /* 0x0000f00004047984 */ /* 0x002e620000000c00 */
[----:B------:R-:W-:Y:S02]  /*2f10*/  @P0 SHF.L.U32 R2, R8, 0x1f, RZ ;  /* 0x0000001f08020819 */ /* 0x000fe400000006ff */
[----:B------:R-:W-:Y:S01]  /*2f20*/  SHF.L.U32 R0, R11, 0x1f, RZ ;  /* 0x0000001f0b007819 */ /* 0x000fe200000006ff */
[----:B------:R-:W-:Y:S01]  /*2f30*/  @!PT LDS RZ, [RZ] ;  /* 0x00000000fffff984 */ /* 0x000fe20000000800 */
[----:B------:R-:W-:Y:S01]  /*2f40*/  @!PT LDS RZ, [RZ] ;  /* 0x00000000fffff984 */ /* 0x000fe20000000800 */
[----:B------:R-:W-:Y:S01]  /*2f50*/  @!PT LDS RZ, [RZ] ;  /* 0x00000000fffff984 */ /* 0x000fe20000000800 */
[----:B------:R-:W-:Y:S01]  /*2f60*/  @!PT LDS RZ, [RZ] ;  /* 0x00000000fffff984 */ /* 0x000fe20000000800 */
[----:B------:R2:W-:Y:S06]  /*2f70*/  MEMBAR.ALL.CTA ;  /* 0x0000000000007992 */ /* 0x0005ec0000008000 */
[----:B--2---:R-:W2:Y:S02]  /*2f80*/  FENCE.VIEW.ASYNC.S ;  /* 0x00000000000073c6 */ /* 0x004ea40000000000 */
[----:B--2---:R2:W-:Y:S01]  /*2f90*/  SYNCS.ARRIVE.TRANS64.RED.A1T0 RZ, [R3+URZ], RZ ;  /* 0x000000ff03ff79a7 */ /* 0x0045e200081004ff */
[----:B------:R2:W3:Y:S01]  /*2fa0*/  @P0 SYNCS.PHASECHK.TRANS64.TRYWAIT P2, [UR6], R2 ;  /* 0x00000002ff0005a7 */ /* 0x0004e20008041106 */
[----:B-1----:R-:W-:Y:S01]  /*2fb0*/  LOP3.LUT P1, RZ, R6, 0x1, RZ, 0xc0, !PT ;  /* 0x0000000106ff7812 */ /* 0x002fe2000782c0ff */
[----:B------:R-:W1:Y:S02]  /*2fc0*/  SYNCS.PHASECHK.TRANS64.TRYWAIT P0, [UR7+0xb0], R0 ;  /* 0x0000b000ff0075a7 */ /* 0x000e640008001107 */
[----:B-123--:R-:W-:Y:S10]  /*2fd0*/  @!P0 BRA `(.L_x_53) ;  /* 0x0000007c00ec8947 */ /* 0x00eff40003800000 */
.L_x_143:
[----:B------:R-:W-:Y:S01]  /*2fe0*/  IADD3 R10, PT, PT, R10, 0x1, RZ ;  /* 0x000000010a0a7810 */ /* 0x000fe20007ffe0ff */
[----:B------:R-:W-:Y:S06]  /*2ff0*/  BRA.U !UP3, `(.L_x_54) ;  /* 0x000000010bc07547 */ /* 0x000fec000b800000 */
[----:B------:R-:W-:Y:S01]  /*3000*/  UPLOP3.LUT UP4, UPT, UPT, UPT, UPT, 0x40, 0x4 ;  /* 0x000000000004789c */ /* 0x000fe20003f8e870 */
[----:B------:R-:W-:Y:S01]  /*3010*/  UMOV UR13, UR9 ;  /* 0x00000009000d7c82 */ /* 0x000fe20008000000 */
[----:B------:R-:W-:Y:S01]  /*3020*/  UMOV UR12, UR4 ;  /* 0x00000004000c7c82 */ /* 0x000fe20008000000 */
[----:B------:R-:W-:-:S08]  /*3030*/  UMOV UR17, UR14 ;  /* 0x0000000e00117c82 */ /* 0x000fd00008000000 */
.L_x_57:
[----:B------:R-:W-:Y:S02]  /*3040*/  UIADD3 UR13, UPT, UPT, UR13, 0x1, URZ ;  /* 0x000000010d0d7890 */ /* 0x000fe4000fffe0ff */
[----:B--2---:R-:W-:Y:S02]  /*3050*/  ULEA UR6, UR17, UR5, 0x3 ;  /* 0x0000000511067291 */ /* 0x004fe4000f8e18ff */
[----:B------:R-:W-:Y:S01]  /*3060*/  UISETP.NE.AND UP0, UPT, UR13, URZ, UPT ;  /* 0x000000ff0d00728c */ /* 0x000fe2000bf05270 */
[----:B---3--:R-:W-:Y:S10]  /*3070*/  @P2 BRA `(.L_x_55) ;  /* 0x00000000000c2947 */ /* 0x008ff40003800000 */
[----:B-1----:R-:W-:Y:S04]  /*3080*/  SHF.L.U32 R3, R8, 0x1f, RZ ;  /* 0x0000001f08037819 */ /* 0x002fe800000006ff */
[----:B------:R-:W1:Y:S02]  /*3090*/  SYNCS.PHASECHK.TRANS64.TRYWAIT P0, [UR6], R3 ;  /* 0x00000003ff0075a7 */ /* 0x000e640008001106 */
[----:B-1----:R-:W-:Y:S05]  /*30a0*/  @!P0 BRA `(.L_x_56) ;  /* 0x0000007c00d08947 */ /* 0x002fea0003800000 */
.L_x_55:
[----:B------:R-:W-:Y:S01]  /*30b0*/  UISETP.NE.AND UP1, UPT, UR12, 0x1, UPT ;  /* 0x000000010c00788c */ /* 0x000fe2000bf25270 */
[----:B------:R-:W-:Y:S01]  /*30c0*/  PLOP3.LUT P2, PT, PT, PT, PT, 0x80, 0x8 ;  /* 0x000000000008781c */ /* 0x000fe20003f4f070 */
[----:B------:R-:W-:Y:S02]  /*30d0*/  UIADD3 UR14, UPT, UPT, UR17, 0x1, URZ ;  /* 0x00000001110e7890 */ /* 0x000fe4000fffe0ff */
[----:B------:R-:W-:Y:S02]  /*30e0*/  ULEA UR28, UR17, UR11, 0xb ;  /* 0x0000000b111c7291 */ /* 0x000fe4000f8e58ff */
[----:B------:R-:W-:Y:S01]  /*30f0*/  UISETP.NE.AND UP2, UPT, UR14, 0x3, UPT ;  /* 0x000000030e00788c */ /* 0x000fe2000bf45270 */
[----:B------:R-:W-:Y:S01]  /*3100*/  PLOP3.LUT P0, PT, PT, PT, UP1, 0x80, 0x8 ;  /* 0x000000000008781c */ /* 0x000fe20003f0f018 */
[----:B------:R-:W-:Y:S02]  /*3110*/  UIADD3 UR40, UPT, UPT, UR28, 0x2, URZ ;  /* 0x000000021c287890 */ /* 0x000fe4000fffe0ff */
[----:B------:R-:W-:Y:S02]  /*3120*/  USEL UR27, URZ, 0x1, UP2 ;  /* 0x00000001ff1b7887 */ /* 0x000fe40009000000 */
[----:B------:R-:W-:Y:S02]  /*3130*/  USEL UR14, UR14, URZ, UP2 ;  /* 0x000000ff0e0e7287 */ /* 0x000fe40009000000 */
[----:B------:R-:W-:Y:S02]  /*3140*/  UIADD3 UR36, UPT, UPT, UR28, 0x4, URZ ;  /* 0x000000041c247890 */ /* 0x000fe4000fffe0ff */
[----:B------:R-:W-:Y:S01]  /*3150*/  @UP1 ULEA UR26, UR14, UR5, 0x3 ;  /* 0x000000050e1a1291 */ /* 0x000fe2000f8e18ff */
[----:B------:R-:W-:Y:S01]  /*3160*/  LOP3.LUT R8, R8, UR27, RZ, 0x3c, !PT ;  /* 0x0000001b08087c12 */ /* 0x000fe2000f8e3cff */
[----:B------:R-:W-:Y:S02]  /*3170*/  UIADD3 UR32, UPT, UPT, UR28, 0x6, URZ ;  /* 0x000000061c207890 */ /* 0x000fe4000fffe0ff */
[----:B------:R-:W-:Y:S01]  /*3180*/  UIADD3 UR6, UPT, UPT, UR6, 0x18, URZ ;  /* 0x0000001806067890 */ /* 0x000fe2000fffe0ff */
[----:B-1----:R-:W-:Y:S01]  /*3190*/  @P0 SHF.L.U32 R0, R8, 0x1f, RZ ;  /* 0x0000001f08000819 */ /* 0x002fe200000006ff */
[----:B------:R-:W-:Y:S01]  /*31a0*/  UIADD3 UR12, UPT, UPT, UR12, -0x1, URZ ;  /* 0xffffffff0c0c7890 */ /* 0x000fe2000fffe0ff */
[----:B------:R-:W-:Y:S02]  /*31b0*/  UMOV UR29, 0x40004040 ;  /* 0x40004040001d7882 */ /* 0x000fe40000000000 */
[----:B------:R2:W3:Y:S01]  /*31c0*/  @P0 SYNCS.PHASECHK.TRANS64.TRYWAIT P2, [UR26], R0 ;  /* 0x00000000ff0005a7 */ /* 0x0004e2000804111a */
[----:B------:R-:W-:Y:S01]  /*31d0*/  ULEA UR26, UR17, UR10, 0xa ;  /* 0x0000000a111a7291 */ /* 0x000fe2000f8e50ff */
[----:B------:R-:W-:Y:S01]  /*31e0*/  UMOV UR27, 0x40004040 ;  /* 0x40004040001b7882 */ /* 0x000fe20000000000 */
[----:B------:R-:W-:Y:S02]  /*31f0*/  UMOV UR41, 0x40004040 ;  /* 0x4000404000297882 */ /* 0x000fe40000000000 */
[----:B------:R-:W-:Y:S02]  /*3200*/  UIADD3 UR38, UPT, UPT, UR26, 0x2, URZ ;  /* 0x000000021a267890 */ /* 0x000fe4000fffe0ff */
[----:B------:R-:W-:Y:S02]  /*3210*/  UIADD3 UR34, UPT, UPT, UR26, 0x4, URZ ;  /* 0x000000041a227890 */ /* 0x000fe4000fffe0ff */
[----:B------:R-:W-:Y:S01]  /*3220*/  UIADD3 UR30, UPT, UPT, UR26, 0x6, URZ ;  /* 0x000000061a1e7890 */ /* 0x000fe2000fffe0ff */
[----:B------:R2:W-:Y:S01]  /*3230*/  UTCHMMA gdesc[UR26], gdesc[UR28], tmem[UR8], tmem[UR24], idesc[UR25], UP4 ;  /* 0x00ff181c1a0075ea */ /* 0x0005e2000a000008 */
[----:B------:R-:W-:Y:S01]  /*3240*/  UPLOP3.LUT UP4, UPT, UPT, UPT, UPT, 0x80, 0x8 ;  /* 0x000000000008789c */ /* 0x000fe20003f8f070 */
[----:B------:R-:W-:Y:S01]  /*3250*/  UMOV UR39, 0x40004040 ;  /* 0x4000404000277882 */ /* 0x000fe20000000000 */
[----:B------:R-:W-:Y:S01]  /*3260*/  UMOV UR37, 0x40004040 ;  /* 0x4000404000257882 */ /* 0x000fe20000000000 */
[----:B------:R2:W-:Y:S01]  /*3270*/  UTCHMMA gdesc[UR38], gdesc[UR40], tmem[UR8], tmem[UR22], idesc[UR23], UPT ;  /* 0x00ff1628260075ea */ /* 0x0005e2000b800008 */
[----:B------:R-:W-:Y:S01]  /*3280*/  UMOV UR35, 0x40004040 ;  /* 0x4000404000237882 */ /* 0x000fe20000000000 */
[----:B------:R-:W-:Y:S01]  /*3290*/  UMOV UR33, 0x40004040 ;  /* 0x4000404000217882 */ /* 0x000fe20000000000 */
[----:B------:R-:W-:Y:S01]  /*32a0*/  UMOV UR31, 0x40004040 ;  /* 0x40004040001f7882 */ /* 0x000fe20000000000 */
[----:B------:R2:W-:Y:S01]  /*32b0*/  UTCHMMA gdesc[UR34], gdesc[UR36], tmem[UR8], tmem[UR20], idesc[UR21], UPT ;  /* 0x00ff1424220075ea */ /* 0x0005e2000b800008 */
[----:B------:R2:W-:Y:S01]  /*32c0*/  UTCHMMA gdesc[UR30], gdesc[UR32], tmem[UR8], tmem[UR18], idesc[UR19], UPT ;  /* 0x00ff12201e0075ea */ /* 0x0005e2000b800008 */
[----:B------:R2:W-:Y:S01]  /*32d0*/  UTCBAR [UR6], URZ ;  /* 0x000000ff060073e9 */ /* 0x0005e200080000ff */
[----:B------:R-:W-:Y:S01]  /*32e0*/  UMOV UR17, UR14 ;  /* 0x0000000e00117c82 */ /* 0x000fe20008000000 */
[----:B------:R-:W-:Y:S05]  /*32f0*/  BRA.U UP0, `(.L_x_57) ;  /* 0xfffffffd00507547 */ /* 0x000fea000b83ffff */
.L_x_54:
[----:B------:R-:W-:Y:S01]  /*3300*/  UIADD3 UR15, UPT, UPT, UR15, 0x1, URZ ;  /* 0x000000010f0f7890 */ /* 0x000fe2000fffe0ff */
[C---:B------:R-:W-:Y:S01]  /*3310*/  ISETP.NE.AND P0, PT, R10.reuse, 0x2, PT ;  /* 0x000000020a00780c */ /* 0x040fe20003f05270 */
[----:B------:R-:W-:Y:S02]  /*3320*/  UIADD3 UR7, UPT, UPT, UR7, 0xa0, URZ ;  /* 0x000000a007077890 */ /* 0x000fe4000fffe0ff */
[----:B------:R-:W-:Y:S01]  /*3330*/  UISETP.NE.AND UP0, UPT, UR15, 0x2, UPT ;  /* 0x000000020f00788c */ /* 0x000fe2000bf05270 */
[----:B-12---:R-:W-:Y:S02]  /*3340*/  SEL R0, RZ, 0x1, P0 ;  /* 0x00000001ff007807 */ /* 0x006fe40000000000 */
[----:B------:R-:W-:Y:S01]  /*3350*/  SEL R10, R10, RZ, P0 ;  /* 0x000000ff0a0a7207 */ /* 0x000fe20000000000 */
[----:B------:R-:W-:Y:S01]  /*3360*/  USEL UR6, URZ, 0x1, UP0 ;  /* 0x00000001ff067887 */ /* 0x000fe20008000000 */
[----:B------:R-:W-:Y:S01]  /*3370*/  LOP3.LUT R9, R9, R0, RZ, 0x3c, !PT ;  /* 0x0000000009097212 */ /* 0x000fe200078e3cff */
[----:B------:R-:W-:Y:S01]  /*3380*/  USEL UR15, UR15, URZ, UP0 ;  /* 0x000000ff0f0f7287 */ /* 0x000fe20008000000 */
[----:B------:R1:W-:Y:S03]  /*3390*/  UTCBAR [UR7], URZ ;  /* 0x000000ff070073e9 */ /* 0x0003e600080000ff */
[----:B------:R-:W-:Y:S01]  /*33a0*/  LOP3.LUT R11, R11, UR6, RZ, 0x3c, !PT ;  /* 0x000000060b0b7c12 */ /* 0x000fe2000f8e3cff */
[----:B------:R-:W-:Y:S07]  /*33b0*/  @P1 BRA `(.L_x_58) ;  /* 0xfffffff800a01947 */ /* 0x000fee000383ffff */
[----:B------:R-:W2:Y:S01]  /*33c0*/  S2UR UR4, SR_CgaCtaId ;  /* 0x00000000000479c3 */ /* 0x000ea20000008800 */
[----:B------:R-:W-:Y:S01]  /*33d0*/  ELECT P0, URZ, PT ;  /* 0x0000000000ff782f */ /* 0x000fe20003800000 */
[----:B------:R-:W-:Y:S01]  /*33e0*/  IMAD.MOV.U32 R0, RZ, RZ, 0x1 ;  /* 0x00000001ff007424 */ /* 0x000fe200078e00ff */
[----:B------:R-:W-:Y:S01]  /*33f0*/  UIADD3 UR5, UPT, UPT, UR5, 0xb0, URZ ;  /* 0x000000b005057890 */ /* 0x000fe2000fffe0ff */
[----:B------:R-:W-:Y:S01]  /*3400*/  SHF.L.U32 R3, R11, 0x1f, RZ ;  /* 0x0000001f0b037819 */ /* 0x000fe200000006ff */
[----:B------:R-:W-:-:S03]  /*3410*/  UMOV UR6, 0x40 ;  /* 0x0000004000067882 */ /* 0x000fc60000000000 */
[----:B------:R-:W-:Y:S01]  /*3420*/  UVIRTCOUNT.DEALLOC.SMPOOL 0x80 ;  /* 0x000000800000784c */ /* 0x000fe20000000000 */
[----:B--2---:R-:W-:Y:S02]  /*3430*/  ULEA UR4, UR4, UR6, 0x18 ;  /* 0x0000000604047291 */ /* 0x004fe4000f8ec0ff */
[----:B------:R-:W-:-:S07]  /*3440*/  ULEA UR6, UR15, UR5, 0x3 ;  /* 0x000000050f067291 */ /* 0x000fce000f8e18ff */
[----:B------:R2:W-:Y:S02]  /*3450*/  @P0 STS.U8 [UR4+0x1c], R0 ;  /* 0x00001c00ff000988 */ /* 0x0005e40008000004 */
[----:B------:R-:W4:Y:S02]  /*3460*/  SYNCS.PHASECHK.TRANS64.TRYWAIT P0, [UR6], R3 ;  /* 0x00000003ff0075a7 */ /* 0x000f240008001106 */
[----:B--2-4-:R-:W-:Y:S05]  /*3470*/  @!P0 BRA `(.L_x_59) ;  /* 0x0000007800f48947 */ /* 0x014fea0003800000 */
.L_x_146:
[----:B-1----:R-:W-:-:S04]  /*3480*/  UIADD3 UR7, UPT, UPT, UR15, 0x1, URZ ;  /* 0x000000010f077890 */ /* 0x002fc8000fffe0ff */
[----:B------:R-:W-:-:S04]  /*3490*/  UISETP.NE.AND UP0, UPT, UR7, 0x2, UPT ;  /* 0x000000020700788c */ /* 0x000fc8000bf05270 */
[----:B------:R-:W-:Y:S02]  /*34a0*/  USEL UR6, URZ, 0x1, UP0 ;  /* 0x00000001ff067887 */ /* 0x000fe40008000000 */
[----:B------:R-:W-:-:S04]  /*34b0*/  USEL UR7, UR7, URZ, UP0 ;  /* 0x000000ff07077287 */ /* 0x000fc80008000000 */
[----:B------:R-:W-:Y:S01]  /*34c0*/  ULEA UR7, UR7, UR5, 0x3 ;  /* 0x0000000507077291 */ /* 0x000fe2000f8e18ff */
[----:B--2---:R-:W-:-:S04]  /*34d0*/  LOP3.LUT R3, R11, UR6, RZ, 0x3c, !PT ;  /* 0x000000060b037c12 */ /* 0x004fc8000f8e3cff */
[----:B------:R-:W-:-:S04]  /*34e0*/  SHF.L.U32 R3, R3, 0x1f, RZ ;  /* 0x0000001f03037819 */ /* 0x000fc800000006ff */
[----:B------:R-:W1:Y:S02]  /*34f0*/  SYNCS.PHASECHK.TRANS64.TRYWAIT P0, [UR7], R3 ;  /* 0x00000003ff0075a7 */ /* 0x000e640008001107 */
[----:B-1----:R-:W-:Y:S05]  /*3500*/  @!P0 BRA `(.L_x_60) ;  /* 0x0000007800e88947 */ /* 0x002fea0003800000 */
.L_x_148:
[----:B------:R-:W-:Y:S01]  /*3510*/  NOP ;  /* 0x0000000000007918 */ /* 0x000fe20000000000 */
[----:B-1----:R-:W1:Y:S01]  /*3520*/  LDS R0, [UR4+0x14] ;  /* 0x00001404ff007984 */ /* 0x002e620008000800 */
[----:B------:R-:W-:Y:S01]  /*3530*/  ULOP3.LUT UR6, UR16, 0xffff, URZ, 0xc0, !UPT ;  /* 0x0000ffff10067892 */ /* 0x000fe2000f8ec0ff */
[----:B------:R-:W-:Y:S01]  /*3540*/  UMOV UR8, 0xffff ;  /* 0x0000ffff00087882 */ /* 0x000fe20000000000 */
[----:B------:R-:W-:Y:S02]  /*3550*/  UMOV UR5, 0x1 ;  /* 0x0000000100057882 */ /* 0x000fe40000000000 */
[----:B------:R-:W-:-:S04]  /*3560*/  USHF.R.U32.HI UR6, URZ, 0x5, UR6 ;  /* 0x00000005ff067899 */ /* 0x000fc80008011606 */
[----:B------:R-:W-:Y:S02]  /*3570*/  USHF.L.U32 UR8, UR8, UR6, URZ ;  /* 0x0000000608087299 */ /* 0x000fe400080006ff */
[----:B------:R-:W-:-:S04]  /*3580*/  USHF.L.U32 UR5, UR5, UR6, URZ ;  /* 0x0000000605057299 */ /* 0x000fc800080006ff */
[----:B-1----:R-:W-:-:S04]  /*3590*/  LOP3.LUT R0, R0, UR8, RZ, 0xc0, !PT ;  /* 0x0000000800007c12 */ /* 0x002fc8000f8ec0ff */
[----:B------:R-:W-:-:S13]  /*35a0*/  ISETP.NE.AND P0, PT, R0, UR8, PT ;  /* 0x0000000800007c0c */ /* 0x000fda000bf05270 */
[----:B------:R-:W-:Y:S05]  /*35b0*/  @P0 BRA `(.L_x_61) ;  /* 0x0000000000580947 */ /* 0x000fea0003800000 */
[----:B------:R-:W1:Y:S02]  /*35c0*/  LDS R0, [UR4+0x18] ;  /* 0x00001804ff007984 */ /* 0x000e640008000800 */
[----:B-1----:R-:W-:-:S04]  /*35d0*/  LOP3.LUT R0, R0, UR5, RZ, 0xc0, !PT ;  /* 0x0000000500007c12 */ /* 0x002fc8000f8ec0ff */
[----:B------:R-:W-:-:S13]  /*35e0*/  ISETP.NE.AND P0, PT, R0, UR5, PT ;  /* 0x0000000500007c0c */ /* 0x000fda000bf05270 */
[----:B------:R-:W-:Y:S05]  /*35f0*/  @P0 BRA `(.L_x_62) ;  /* 0x00000000003c0947 */ /* 0x000fea0003800000 */
[----:B------:R-:W1:Y:S01]  /*3600*/  S2R R2, SR_LANEID ;  /* 0x0000000000027919 */ /* 0x000e620000000000 */
[----:B------:R-:W-:Y:S01]  /*3610*/  ULOP3.LUT UR8, URZ, UR8, URZ, 0x33, !UPT ;  /* 0x00000008ff087292 */ /* 0x000fe2000f8e33ff */
[----:B------:R-:W-:Y:S01]  /*3620*/  LOP3.LUT R4, RZ, UR5, RZ, 0x33, !PT ;  /* 0x00000005ff047c12 */ /* 0x000fe2000f8e33ff */
[----:B------:R-:W-:Y:S02]  /*3630*/  VOTEU.ANY UR7, UPT, PT ;  /* 0x0000000000077886 */ /* 0x000fe400038e0100 */
[----:B------:R-:W-:Y:S01]  /*3640*/  UFLO.U32 UR7, UR7 ;  /* 0x00000007000772bd */ /* 0x000fe200080e0000 */
[----:B------:R-:W2:Y:S01]  /*3650*/  REDUX UR5, R4 ;  /* 0x00000000040573c4 */ /* 0x000ea20000000000 */
[----:B------:R-:W-:-:S06]  /*3660*/  IMAD.U32 R0, RZ, RZ, UR8 ;  /* 0x00000008ff007e24 */ /* 0x000fcc000f8e00ff */
[----:B------:R4:W-:Y:S01]  /*3670*/  UTCATOMSWS.AND URZ, UR8 ;  /* 0x0000000800ff79e3 */ /* 0x0009e20008000000 */
[----:B------:R-:W3:Y:S01]  /*3680*/  REDUX UR6, R0 ;  /* 0x00000000000673c4 */ /* 0x000ee20000000000 */
[----:B-1----:R-:W-:Y:S01]  /*3690*/  ISETP.EQ.U32.AND P0, PT, R2, UR7, PT ;  /* 0x0000000702007c0c */ /* 0x002fe2000bf02070 */
[----:B--2---:R-:W-:Y:S01]  /*36a0*/  IMAD.U32 R2, RZ, RZ, UR5 ;  /* 0x00000005ff027e24 */ /* 0x004fe2000f8e00ff */
[----:B---3--:R-:W-:-:S11]  /*36b0*/  MOV R3, UR6 ;  /* 0x0000000600037c02 */ /* 0x008fd60008000f00 */
[----:B------:R4:W-:Y:S04]  /*36c0*/  @P0 ATOMS.AND RZ, [UR4+0x14], R3 ;  /* 0x00001403ffff098c */ /* 0x0009e8000a800004 */
[----:B------:R4:W-:Y:S01]  /*36d0*/  @P0 ATOMS.AND RZ, [UR4+0x18], R2 ;  /* 0x00001802ffff098c */ /* 0x0009e2000a800004 */
[----:B------:R-:W-:Y:S05]  /*36e0*/  BRA `(.L_x_63) ;  /* 0x0000000000147947 */ /* 0x000fea0003800000 */
.L_x_62:
[----:B------:R-:W-:Y:S02]  /*36f0*/  MOV R2, 0x3710 ;  /* 0x0000371000027802 */ /* 0x000fe40000000f00 */
[----:B---3-5:R-:W-:Y:S05]  /*3700*/  CALL.REL.NOINC `($__internal_0_$__cuda_sm10x_tcgen05_guardrail_trap_col_being_dealloced_not_returned_by_alloc) ;  /* 0x0000007c00d07944 */ /* 0x028fea0003c00000 */
[----:B------:R-:W-:Y:S05]  /*3710*/  BRA `(.L_x_63) ;  /* 0x0000000000087947 */ /* 0x000fea0003800000 */
.L_x_61:
[----:B------:R-:W-:Y:S02]  /*3720*/  MOV R2, 0x3740 ;  /* 0x0000374000027802 */ /* 0x000fe40000000f00 */
[----:B---3-5:R-:W-:Y:S05]  /*3730*/  CALL.REL.NOINC `($__internal_2_$__cuda_sm10x_tcgen05_guardrail_trap_unallocated_columns_being_dealloced) ;  /* 0x0000007c00dc7944 */ /* 0x028fea0003c00000 */
.L_x_63:
[----:B------:R-:W-:Y:S01]  /*3740*/  NOP ;  /* 0x0000000000007918 */ /* 0x000fe20000000000 */
[----:B----4-:R-:W-:Y:S05]  /*3750*/  EXIT ;  /* 0x000000000000794d */ /* 0x010fea0003800000 */
.L_x_47:
[----:B------:R-:W-:-:S09]  /*3760*/  UISETP.NE.OR UP2, UPT, UR8, 0x3, !UP2 ;  /* 0x000000030800788c */ /* 0x000fd2000d745670 */
[----:B------:R-:W-:Y:S05]  /*3770*/  BRA.U UP2, `(.L_x_64) ;  /* 0x0000001102147547 */ /* 0x000fea000b800000 */
[----:B------:R-:W1:Y:S01]  /*3780*/  LDC R0, c[0x0][0xb30] ;  /* 0x0002cc00ff007b82 */ /* 0x000e620000000800 */
[----:B------:R-:W2:Y:S01]  /*3790*/  LDCU.64 UR8, c[0x0][0x888] ;  /* 0x00011100ff0877ac */ /* 0x000ea20008000a00 */
[----:B------:R-:W-:Y:S02]  /*37a0*/  HFMA2 R29, -RZ, RZ, 0, 0 ;  /* 0x00000000ff1d7431 */ /* 0x000fe400000001ff */
[----:B------:R-:W-:Y:S01]  /*37b0*/  IMAD.MOV.U32 R31, RZ, RZ, 0x1 ;  /* 0x00000001ff1f7424 */ /* 0x000fe200078e00ff */
[----:B------:R-:W-:Y:S01]  /*37c0*/  MOV R23, 0x4000 ;  /* 0x0000400000177802 */ /* 0x000fe20000000f00 */
[----:B------:R-:W4:Y:S01]  /*37d0*/  LDCU.64 UR4, c[0x0][0x890] ;  /* 0x00011200ff0477ac */ /* 0x000f220008000a00 */
[----:B------:R-:W-:Y:S01]  /*37e0*/  IMAD.MOV.U32 R30, RZ, RZ, RZ ;  /* 0x000000ffff1e7224 */ /* 0x000fe200078e00ff */
[----:B------:R-:W3:Y:S01]  /*37f0*/  LDC R19, c[0x0][0x370] ;  /* 0x0000dc00ff137b82 */ /* 0x000ee20000000800 */
[----:B------:R-:W-:Y:S01]  /*3800*/  UMOV UR7, 0x400 ;  /* 0x0000040000077882 */ /* 0x000fe20000000000 */
[----:B------:R-:W-:-:S02]  /*3810*/  UPLOP3.LUT UP1, UPT, UPT, UPT, UPT, 0x40, 0x4 ;  /* 0x000000000004789c */ /* 0x000fc40003f2e870 */
[----:B------:R-:W-:-:S04]  /*3820*/  ULEA UR7, UR37, UR7, 0x18 ;  /* 0x0000000725077291 */ /* 0x000fc8000f8ec0ff */
[----:B------:R-:W3:Y:S01]  /*3830*/  LDC R2, c[0x0][0xb0c] ;  /* 0x0002c300ff027b82 */ /* 0x000ee20000000800 */
[----:B------:R-:W-:Y:S02]  /*3840*/  UIADD3 UR13, UPT, UPT, UR7, 0x48, URZ ;  /* 0x00000048070d7890 */ /* 0x000fe4000fffe0ff */
[----:B--2---:R-:W-:Y:S02]  /*3850*/  UISETP.NE.U32.AND UP2, UPT, UR8, URZ, UPT ;  /* 0x000000ff0800728c */ /* 0x004fe4000bf45070 */
[----:B------:R-:W-:Y:S02]  /*3860*/  UIADD3 UR33, UPT, UPT, UR7, 0x30, URZ ;  /* 0x0000003007217890 */ /* 0x000fe4000fffe0ff */
[----:B----4-:R-:W-:Y:S01]  /*3870*/  UISETP.NE.U32.AND UP3, UPT, UR4, URZ, UPT ;  /* 0x000000ff0400728c */ /* 0x010fe2000bf65070 */
[----:B------:R-:W2:Y:S01]  /*3880*/  LDC R18, c[0x0][0xb20] ;  /* 0x0002c800ff127b82 */ /* 0x000ea20000000800 */
[----:B-1----:R-:W-:Y:S01]  /*3890*/  ISETP.NE.AND P1, PT, R0, 0x1, PT ;  /* 0x000000010000780c */ /* 0x002fe20003f25270 */
[----:B------:R-:W-:-:S02]  /*38a0*/  UISETP.NE.AND.EX UP2, UPT, UR9, URZ, UPT, UP2 ;  /* 0x000000ff0900728c */ /* 0x000fc4000bf45320 */
[----:B------:R-:W-:Y:S02]  /*38b0*/  UIADD3 UR25, UPT, UPT, UR7, 0x38, URZ ;  /* 0x0000003807197890 */ /* 0x000fe4000fffe0ff */
[----:B------:R-:W-:Y:S02]  /*38c0*/  UIADD3 UR17, UPT, UPT, UR7, 0x40, URZ ;  /* 0x0000004007117890 */ /* 0x000fe4000fffe0ff */
[----:B------:R-:W1:Y:S01]  /*38d0*/  LDC.64 R32, c[0x0][0x348] ;  /* 0x0000d200ff207b82 */ /* 0x000e620000000a00 */
[----:B------:R-:W-:Y:S02]  /*38e0*/  UPRMT UR13, UR37, 0x654, UR13 ;  /* 0x00000654250d7896 */ /* 0x000fe4000800000d */
[----:B------:R-:W-:-:S05]  /*38f0*/  UISETP.NE.AND.EX UP3, UPT, UR5, URZ, UPT, UP3 ;  /* 0x000000ff0500728c */ /* 0x000fca000bf65330 */
[----:B------:R-:W4:Y:S08]  /*3900*/  LDC.64 R16, c[0x0][0xb10] ;  /* 0x0002c400ff107b82 */ /* 0x000f300000000a00 */
[----:B------:R-:W1:Y:S08]  /*3910*/  LDC.64 R6, c[0x0][0xb18] ;  /* 0x0002c600ff067b82 */ /* 0x000e700000000a00 */
[----:B------:R-:W1:Y:S08]  /*3920*/  LDC.64 R4, c[0x0][0xb28] ;  /* 0x0002ca00ff047b82 */ /* 0x000e700000000a00 */
[----:B--23--:R-:W1:Y:S02]  /*3930*/  LDC R22, c[0x0][0x374] ;  /* 0x0000dd00ff167b82 */ /* 0x00ce640000000800 */
.L_x_75:
[C---:B------:R-:W-:Y:S02]  /*3940*/  LEA R0, R30.reuse, UR7, 0x3 ;  /* 0x000000071e007c11 */ /* 0x040fe4000f8e18ff */
[----:B------:R-:W-:Y:S02]  /*3950*/  SHF.L.U32 R3, R29, 0x1f, RZ ;  /* 0x0000001f1d037819 */ /* 0x000fe400000006ff */
[----:B------:R-:W-:Y:S02]  /*3960*/  LEA R24, R30, UR7, 0x4 ;  /* 0x000000071e187c11 */ /* 0x000fe4000f8e20ff */
[----:B--2---:R-:W2:Y:S02]  /*3970*/  SYNCS.PHASECHK.TRANS64.TRYWAIT P0, [R0+URZ+0x80], R3 ;  /* 0x00008003000075a7 */ /* 0x004ea400080011ff */
[----:B--2---:R-:W-:Y:S05]  /*3980*/  @!P0 BRA `(.L_x_65) ;  /* 0x0000007400e08947 */ /* 0x004fea0003800000 */
.L_x_149:
[----:B------:R-:W-:Y:S01]  /*3990*/  ISETP.GE.AND P0, PT, R72, 0x1, PT ;  /* 0x000000014800780c */ /* 0x000fe20003f06270 */
[----:B------:R-:W3:Y:S01]  /*39a0*/  LDS.128 R24, [R24+0xf0] ;  /* 0x0000f00018187984 */ /* 0x000ee20000000c00 */
[----:B--2---:R-:W-:Y:S01]  /*39b0*/  VIADD R0, R0, 0x90 ;  /* 0x0000009000007836 */ /* 0x004fe20000000000 */
[----:B------:R-:W-:Y:S01]  /*39c0*/  @!PT LDS RZ, [RZ] ;  /* 0x00000000fffff984 */ /* 0x000fe20000000800 */
[----:B------:R-:W-:Y:S01]  /*39d0*/  @!PT LDS RZ, [RZ] ;  /* 0x00000000fffff984 */ /* 0x000fe20000000800 */
[----:B------:R-:W-:Y:S01]  /*39e0*/  @!PT LDS RZ, [RZ] ;  /* 0x00000000fffff984 */ /* 0x000fe20000000800 */
[----:B------:R-:W-:Y:S01]  /*39f0*/  @!PT LDS RZ, [RZ] ;  /* 0x00000000fffff984 */ /* 0x000fe20000000800 */
[----:B------:R2:W-:Y:S06]  /*3a00*/  MEMBAR.ALL.CTA ;  /* 0x0000000000007992 */ /* 0x0005ec0000008000 */
[----:B--2---:R-:W2:Y:S01]  /*3a10*/  FENCE.VIEW.ASYNC.S ;  /* 0x00000000000073c6 */ /* 0x004ea20000000000 */
[----:B------:R-:W-:Y:S04]  /*3a20*/  PRMT R0, RZ, 0x654, R0 ;  /* 0x00000654ff007816 */ /* 0x000fe80000000000 */
[----:B--2---:R2:W-:Y:S01]  /*3a30*/  SYNCS.ARRIVE.TRANS64.RED.A1T0 RZ, [R0+URZ], RZ ;  /* 0x000000ff00ff79a7 */ /* 0x0045e200081004ff */
[----:B---3--:R-:W-:Y:S11]  /*3a40*/  LOP3.LUT P3, RZ, R26, 0x1, RZ, 0xc0, !PT ;  /* 0x000000011aff7812 */ /* 0x008ff6000786c0ff */
[----:B------:R-:W-:Y:S02]  /*3a50*/  @!UPT UIADD3 URZ, UPT, UPT, URZ, URZ, URZ ;  /* 0x000000fffffff290 */ /* 0x000fe4000fffe0ff */
[----:B------:R-:W-:Y:S02]  /*3a60*/  @P3 MOV R13, R24 ;  /* 0x00000018000d3202 */ /* 0x000fe40000000f00 */
[----:B------:R-:W-:Y:S01]  /*3a70*/  @P3 LOP3.LUT R8, R25, 0xffff, RZ, 0xc0, !PT ;  /* 0x0000ffff19083812 */ /* 0x000fe200078ec0ff */
[----:B--2---:R-:W-:Y:S06]  /*3a80*/  @!P0 BRA `(.L_x_66) ;  /* 0x0000000000a48947 */ /* 0x004fec0003800000 */
[----:B-1----:R-:W-:Y:S01]  /*3a90*/  IMAD.HI.U32 R35, R22, R7, RZ ;  /* 0x0000000716237227 */ /* 0x002fe200078e00ff */
[----:B------:R-:W-:Y:S02]  /*3aa0*/  ISETP.NE.AND P0, PT, R6, 0x1, PT ;  /* 0x000000010600780c */ /* 0x000fe40003f05270 */
[----:B------:R-:W-:Y:S01]  /*3ab0*/  ISETP.NE.AND P2, PT, R72, 0x1, PT ;  /* 0x000000014800780c */ /* 0x000fe20003f45270 */
[----:B----4-:R-:W-:Y:S01]  /*3ac0*/  IMAD.HI.U32 R34, R19, R16, RZ ;  /* 0x0000001013227227 */ /* 0x010fe200078e00ff */
[----:B------:R-:W-:Y:S02]  /*3ad0*/  SHF.R.U32.HI R35, RZ, R18, R35 ;  /* 0x00000012ff237219 */ /* 0x000fe40000011623 */
[----:B------:R-:W-:Y:S01]  /*3ae0*/  ISETP.NE.AND P4, PT, R2, 0x1, PT ;  /* 0x000000010200780c */ /* 0x000fe20003f85270 */
[----:B------:R-:W-:Y:S01]  /*3af0*/  IMAD.HI.U32 R36, R13, R16, RZ ;  /* 0x000000100d247227 */ /* 0x000fe200078e00ff */
[----:B------:R-:W-:Y:S02]  /*3b00*/  SHF.R.U32.HI R34, RZ, R17, R34 ;  /* 0x00000011ff227219 */ /* 0x000fe40000011622 */
[----:B------:R-:W-:Y:S01]  /*3b10*/  SEL R3, R22, R35, !P0 ;  /* 0x0000002316037207 */ /* 0x000fe20004000000 */
[C---:B------:R-:W-:Y:S01]  /*3b20*/  IMAD.HI.U32 R35, R8.reuse, R7, RZ ;  /* 0x0000000708237227 */ /* 0x040fe200078e00ff */
[----:B------:R-:W-:Y:S02]  /*3b30*/  SEL R11, R19, R34, !P4 ;  /* 0x00000022130b7207 */ /* 0x000fe40006000000 */
[----:B------:R-:W-:Y:S01]  /*3b40*/  SHF.R.U32.HI R36, RZ, R17, R36 ;  /* 0x00000011ff247219 */ /* 0x000fe20000011624 */
[----:B------:R-:W-:Y:S01]  /*3b50*/  IMAD.HI.U32 R38, R3, R4, RZ ;  /* 0x0000000403267227 */ /* 0x000fe200078e00ff */
[----:B------:R-:W-:Y:S03]  /*3b60*/  SHF.R.U32.HI R35, RZ, R18, R35 ;  /* 0x00000012ff237219 */ /* 0x000fe60000011623 */
[----:B------:R-:W-:Y:S01]  /*3b70*/  IMAD.HI.U32 R34, R11, R4, RZ ;  /* 0x000000040b227227 */ /* 0x000fe200078e00ff */
[----:B------:R-:W-:Y:S02]  /*3b80*/  @P2 SHF.R.U32.HI R3, RZ, R5, R38 ;  /* 0x00000005ff032219 */ /* 0x000fe40000011626 */
[----:B------:R-:W-:Y:S02]  /*3b90*/  SEL R9, R8, R35, !P0 ;  /* 0x0000002308097207 */ /* 0x000fe40004000000 */
[----:B------:R-:W-:Y:S01]  /*3ba0*/  @P2 SHF.R.U32.HI R11, RZ, R5, R34 ;  /* 0x00000005ff0b2219 */ /* 0x000fe20000011622 */
[C---:B------:R-:W-:Y:S01]  /*3bb0*/  IMAD R10, R72.reuse, R3, RZ ;  /* 0x00000003480a7224 */ /* 0x040fe200078e02ff */
[----:B------:R-:W-:Y:S01]  /*3bc0*/  SEL R3, R13, R36, !P4 ;  /* 0x000000240d037207 */ /* 0x000fe20006000000 */
[C---:B------:R-:W-:Y:S03]  /*3bd0*/  IMAD.HI.U32 R14, R9.reuse, R4, RZ ;  /* 0x00000004090e7227 */ /* 0x040fe600078e00ff */
[----:B------:R-:W-:Y:S01]  /*3be0*/  ISETP.GE.AND P0, PT, R9, R10, PT ;  /* 0x0000000a0900720c */ /* 0x000fe20003f06270 */
[C---:B------:R-:W-:Y:S01]  /*3bf0*/  IMAD R12, R72.reuse, R11, RZ ;  /* 0x0000000b480c7224 */ /* 0x040fe200078e02ff */
[-C--:B------:R-:W-:Y:S04]  /*3c00*/  SHF.R.U32.HI R14, RZ, R5.reuse, R14 ;  /* 0x00000005ff0e7219 */ /* 0x080fe8000001160e */
[----:B------:R-:W-:Y:S02]  /*3c10*/  ISETP.GE.OR P0, PT, R3, R12, P0 ;  /* 0x0000000c0300720c */ /* 0x000fe40000706670 */
[----:B------:R-:W-:Y:S05]  /*3c20*/  SEL R15, R9, R14, !P2 ;  /* 0x0000000e090f7207 */ /* 0x000fea0005000000 */
[----:B------:R-:W-:Y:S04]  /*3c30*/  IMAD.MOV R14, RZ, RZ, -R15 ;  /* 0x000000ffff0e7224 */ /* 0x000fe800078e0a0f */
[----:B------:R-:W-:Y:S02]  /*3c40*/  IMAD R14, R72, R14, R9 ;  /* 0x0000000e480e7224 */ /* 0x000fe400078e0209 */
[C---:B------:R-:W-:Y:S05]  /*3c50*/  @!P0 IMAD.HI.U32 R10, R3.reuse, R4, RZ ;  /* 0x00000004030a8227 */ /* 0x040fea00078e00ff */
[----:B------:R-:W-:Y:S04]  /*3c60*/  @!P0 SHF.R.U32.HI R10, RZ, R5, R10 ;  /* 0x00000005ff0a8219 */ /* 0x000fe8000001160a */
[----:B------:R-:W-:Y:S01]  /*3c70*/  @!P0 SEL R0, R3, R10, !P2 ;  /* 0x0000000a03008207 */ /* 0x000fe20005000000 */
[----:B------:R-:W-:Y:S03]  /*3c80*/  IMAD.MOV R10, RZ, RZ, -R3 ;  /* 0x000000ffff0a7224 */ /* 0x000fe600078e0a03 */
[----:B------:R-:W-:Y:S01]  /*3c90*/  @!P0 IADD3 R15, PT, PT, R15, -R0, RZ ;  /* 0x800000000f0f8210 */ /* 0x000fe20007ffe0ff */
[----:B------:R-:W-:Y:S01]  /*3ca0*/  @!P0 IMAD R0, R11, R14, R0 ;  /* 0x0000000e0b008224 */ /* 0x000fe200078e0200 */
[----:B------:R-:W-:Y:S01]  /*3cb0*/  IADD3 R11, PT, PT, -R9, RZ, RZ ;  /* 0x000000ff090b7210 */ /* 0x000fe20007ffe1ff */
[----:B------:R-:W-:Y:S02]  /*3cc0*/  IMAD R13, R2, R10, R13 ;  /* 0x0000000a020d7224 */ /* 0x000fe400078e020d */
[----:B------:R-:W-:Y:S02]  /*3cd0*/  @!P0 IMAD R9, R15, R72, R3 ;  /* 0x000000480f098224 */ /* 0x000fe400078e0203 */
[----:B------:R-:W-:Y:S02]  /*3ce0*/  @!P0 IMAD.MOV.U32 R3, RZ, RZ, R0 ;  /* 0x000000ffff038224 */ /* 0x000fe400078e0000 */
[----:B------:R-:W-:Y:S02]  /*3cf0*/  IMAD R8, R6, R11, R8 ;  /* 0x0000000b06087224 */ /* 0x000fe400078e0208 */
[----:B------:R-:W-:Y:S02]  /*3d00*/  IMAD R13, R3, R2, R13 ;  /* 0x00000002030d7224 */ /* 0x000fe400078e020d */
[----:B------:R-:W-:Y:S02]  /*3d10*/  IMAD R8, R9, R6, R8 ;  /* 0x0000000609087224 */ /* 0x000fe400078e0208 */
.L_x_66:
[----:B------:R-:W-:Y:S05]  /*3d20*/  BRA.U UP1, `(.L_x_67) ;  /* 0x0000000101107547 */ /* 0x000fea000b800000 */
[----:B------:R-:W-:Y:S04]  /*3d30*/  MOV R0, UR6 ;  /* 0x0000000600007c02 */ /* 0x000fe80008000f00 */
[----:B------:R-:W-:Y:S04]  /*3d40*/  SHF.L.U32 R3, R0, 0x1f, RZ ;  /* 0x0000001f00037819 */ /* 0x000fe800000006ff */
[----:B------:R-:W2:Y:S02]  /*3d50*/  SYNCS.PHASECHK.TRANS64.TRYWAIT P0, [UR7+0x78], R3 ;  /* 0x00007803ff0075a7 */ /* 0x000ea40008001107 */
[----:B--2---:R-:W-:Y:S05]  /*3d60*/  @!P0 BRA `(.L_x_68) ;  /* 0x0000007000fc8947 */ /* 0x004fea0003800000 */
.L_x_67:
[----:B------:R-:W-:Y:S02]  /*3d70*/  R2UR UR35, R21 ;  /* 0x00000000152372ca */ /* 0x000fe400000e0000 */
[----:B------:R-:W-:Y:S02]  /*3d80*/  R2UR UR34, R20 ;  /* 0x00000000142272ca */ /* 0x000fe400000e0000 */
[----:B------:R-:W-:Y:S02]  /*3d90*/  ISETP.NE.U32.AND P2, PT, RZ, UR4, PT ;  /* 0x00000004ff007c0c */ /* 0x000fe4000bf45070 */
[----:B------:R-:W-:Y:S02]  /*3da0*/  SHF.L.U32 R12, R31, 0x1f, RZ ;  /* 0x0000001f1f0c7819 */ /* 0x000fe400000006ff */
[----:B------:R-:W-:Y:S05]  /*3db0*/  ISETP.NE.AND.EX P2, PT, RZ, UR5, PT, P2 ;  /* 0x00000005ff007c0c */ /* 0x000fea000bf45320 */
[----:B------:R-:W-:Y:S02]  /*3dc0*/  USHF.L.U32 UR35, UR35, 0x7, URZ ;  /* 0x0000000723237899 */ /* 0x000fe400080006ff */
[----:B------:R-:W-:Y:S01]  /*3dd0*/  USHF.L.U32 UR34, UR34, 0x8, URZ ;  /* 0x0000000822227899 */ /* 0x000fe200080006ff */
[----:B------:R-:W-:Y:S11]  /*3de0*/  BRA.U !UP3, `(.L_x_69) ;  /* 0x000000010b347547 */ /* 0x000ff6000b800000 */
[----:B------:R-:W-:Y:S01]  /*3df0*/  UPLOP3.LUT UP0, UPT, UPT, UPT, UP2, 0x80, 0x8 ;  /* 0x000000000008789c */ /* 0x000fe20003f0f020 */
[----:B--2---:R-:W-:Y:S02]  /*3e00*/  HFMA2 R0, -RZ, RZ, 0, 5.9604644775390625e-08 ;  /* 0x00000001ff007431 */ /* 0x004fe400000001ff */
[----:B------:R-:W-:Y:S03]  /*3e10*/  IMAD.MOV.U32 R155, RZ, RZ, 0x1 ;  /* 0x00000001ff9b7424 */ /* 0x000fe600078e00ff */
[----:B------:R-:W-:Y:S05]  /*3e20*/  PLOP3.LUT P0, PT, PT, PT, UP0, 0x80, 0x8 ;  /* 0x000000000008781c */ /* 0x000fea0003f0f008 */
[----:B------:R-:W2:Y:S01]  /*3e30*/  @UP0 LDCU.64 UR10, c[0x0][0x888] ;  /* 0x00011100ff0a07ac */ /* 0x000ea20008000a00 */
[----:B------:R-:W-:Y:S07]  /*3e40*/  @UP0 UIMAD UR8, UR36, UR4, URZ ;  /* 0x00000004240802a4 */ /* 0x000fee000f8e02ff */
[----:B------:R-:W-:Y:S01]  /*3e50*/  @!P0 PRMT R155, R0, 0x7610, R155 ;  /* 0x00007610009b8816 */ /* 0x000fe2000000009b */
[----:B--2---:R-:W-:Y:S03]  /*3e60*/  @UP0 UIMAD.WIDE UR10, UR8, 0x4, UR10 ;  /* 0x00000004080a08a5 */ /* 0x004fe6000f8e020a */
[----:B------:R-:W2:Y:S03]  /*3e70*/  @!UP0 LDCU UR8, c[0x0][0x880] ;  /* 0x00011000ff0887ac */ /* 0x000ea60008000800 */
[----:B------:R-:W-:Y:S01]  /*3e80*/  IMAD.U32 R10, RZ, RZ, UR10 ;  /* 0x0000000aff0a7e24 */ /* 0x000fe2000f8e00ff */
[----:B------:R-:W-:Y:S05]  /*3e90*/  MOV R11, UR11 ;  /* 0x0000000b000b7c02 */ /* 0x000fea0008000f00 */
[----:B-----5:R3:W5:Y:S02]  /*3ea0*/  @P0 LDG.E R81, desc[UR46][R10.64] ;  /* 0x0000002e0a510981 */ /* 0x020764000c1e1900 */
[----:B--23--:R-:W-:Y:S07]  /*3eb0*/  @!P0 IMAD.U32 R81, RZ, RZ, UR8 ;  /* 0x00000008ff518e24 */ /* 0x00cfee000f8e00ff */
.L_x_69:
[----:B-----5:R-:W-:Y:S01]  /*3ec0*/  @!P2 FSETP.EQ.AND P0, PT, R81, RZ, PT ;  /* 0x000000ff5100a20b */ /* 0x020fe20003f02000 */
[----:B------:R-:W-:Y:S01]  /*3ed0*/  @!UPT UIADD3 URZ, UPT, UPT, URZ, URZ, URZ ;  /* 0x000000fffffff290 */ /* 0x000fe2000fffe0ff */
[----:B------:R-:W-:Y:S11]  /*3ee0*/  @!P2 BRA `(.L_x_70) ;  /* 0x000000000014a947 */ /* 0x000ff60003800000 */
[----:B------:R-:W-:Y:S02]  /*3ef0*/  LOP3.LUT P2, RZ, R155, 0xff, RZ, 0xc0, !PT ;  /* 0x000000ff9bff7812 */ /* 0x000fe4000784c0ff */
[----:B------:R-:W-:Y:S04]  /*3f00*/  PLOP3.LUT P0, PT, PT, PT, UP0, 0x80, 0x8 ;  /* 0x000000000008781c */ /* 0x000fe80003f0f008 */
[----:B------:R-:W-:Y:S07]  /*3f10*/  PLOP3.LUT P0, PT, P0, PT, PT, 0x8, 0x80 ;  /* 0x000000000080781c */ /* 0x000fee000070e170 */
[----:B------:R-:W-:Y:S11]  /*3f20*/  @P2 FSETP.EQ.AND P0, PT, R81, RZ, PT ;  /* 0x000000ff5100220b */ /* 0x000ff60003f02000 */
[----:B------:R-:W-:Y:S02]  /*3f30*/  @!UPT UIADD3 URZ, UPT, UPT, URZ, URZ, URZ ;  /* 0x000000fffffff290 */ /* 0x000fe4000fffe0ff */
.L_x_70:
[----:B------:R-:W3:Y:S01]  /*3f40*/  SYNCS.PHASECHK.TRANS64.TRYWAIT P2, [UR7+0x50], R12 ;  /* 0x0000500cff0075a7 */ /* 0x000ee20008041107 */
[----:B------:R-:W-:Y:S04]  /*3f50*/  ELECT P4, URZ, PT ;  /* 0x0000000000ff782f */ /* 0x000fe80003880000 */
[----:B------:R-:W-:Y:S11]  /*3f60*/  PLOP3.LUT P4, PT, P0, P4, PT, 0xf2, 0x2f ;  /* 0x00000000002f781c */ /* 0x000ff60000789e72 */
[----:B------:R-:W-:Y:S02]  /*3f70*/  @!UPT UIADD3 URZ, UPT, UPT, URZ, URZ, URZ ;  /* 0x000000fffffff290 */ /* 0x000fe4000fffe0ff */
[----:B-1----:R-:W-:Y:S05]  /*3f80*/  @!P4 IADD3 R9, P0, PT, R32, 0x580, RZ ;  /* 0x000005802009c810 */ /* 0x002fea0007f1e0ff */
[----:B--2---:R-:W-:Y:S01]  /*3f90*/  @!P4 IMAD.X R0, RZ, RZ, R33, P0 ;  /* 0x000000ffff00c224 */ /* 0x004fe200000e0621 */
[----:B---3--:R-:W-:Y:S07]  /*3fa0*/  @!P2 BRA `(.L_x_71) ;  /* 0x000000700084a947 */ /* 0x008fee0003800000 */
.L_x_152:
[----:B------:R-:W-:Y:S01]  /*3fb0*/  @!P4 R2UR UR8, R0 ;  /* 0x000000000008c2ca */ /* 0x000fe200000e0000 */
[----:B------:R-:W-:Y:S01]  /*3fc0*/  VOTEU.ALL UP1, P4 ;  /* 0x0000000000ff7886 */ /* 0x000fe20002020000 */
[----:B------:R-:W-:Y:S01]  /*3fd0*/  @!P4 R2UR UR9, R9 ;  /* 0x000000000909c2ca */ /* 0x000fe200000e0000 */
[----:B------:R-:W-:Y:S01]  /*3fe0*/  @!P4 IMAD.MOV.U32 R0, RZ, RZ, 0x4000 ;  /* 0x00004000ff00c424 */ /* 0x000fe200078e00ff */
[----:B------:R-:W-:Y:S01]  /*3ff0*/  UMOV UR10, 0x0 ;  /* 0x00000000000a7882 */ /* 0x000fe20000000000 */
[----:B------:R-:W-:Y:S01]  /*4000*/  UMOV UR11, 0x10000000 ;  /* 0x10000000000b7882 */ /* 0x000fe20000000000 */
[----:B------:R-:W-:Y:S01]  /*4010*/  @!UP1 UIADD3 UR32, UPT, UPT, UR7, 0x400, URZ ;  /* 0x0000040007209890 */ /* 0x000fe2000fffe0ff */
[----:B------:R-:W-:Y:S01]  /*4020*/  @!P4 IADD3 R9, P0, PT, R32, 0x580, RZ ;  /* 0x000005802009c810 */ /* 0x000fe20007f1e0ff */
[----:B------:R-:W-:Y:S05]  /*4030*/  VOTEU.ALL UP1, P4 ;  /* 0x0000000000ff7886 */ /* 0x000fea0002020000 */
[----:B------:R-:W-:Y:S01]  /*4040*/  IMAD.U32 R11, RZ, RZ, UR8 ;  /* 0x00000008ff0b7e24 */ /* 0x000fe2000f8e00ff */
[----:B------:R-:W-:Y:S01]  /*4050*/  UPRMT UR8, UR37, 0x654, UR33 ;  /* 0x0000065425087896 */ /* 0x000fe20008000021 */
[----:B------:R-:W-:Y:S03]  /*4060*/  IMAD.U32 R10, RZ, RZ, UR9 ;  /* 0x00000009ff0a7e24 */ /* 0x000fe6000f8e00ff */
[----:B------:R-:W-:Y:S02]  /*4070*/  @!P4 R2UR UR15, R11 ;  /* 0x000000000b0fc2ca */ /* 0x000fe400000e0000 */
[----:B------:R-:W-:Y:S11]  /*4080*/  @!P4 R2UR UR14, R10 ;  /* 0x000000000a0ec2ca */ /* 0x000ff600000e0000 */
[----:B------:R-:W-:Y:S02]  /*4090*/  @!UPT UIADD3 URZ, UPT, UPT, URZ, URZ, URZ ;  /* 0x000000fffffff290 */ /* 0x000fe4000fffe0ff */
[----:B------:R2:W-:Y:S01]  /*40a0*/  @!UP1 UTMALDG.3D [UR32], [UR14], desc[UR10] ;  /* 0x00000a200e0095b4 */ /* 0x0005e20008011000 */
[----:B------:R3:W-:Y:S01]  /*40b0*/  @!P4 SYNCS.ARRIVE.TRANS64.RED.A0TR RZ, [UR7+0x30], R0 ;  /* 0x00003000ffffc9a7 */ /* 0x0007e20008300407 */
[----:B------:R-:W-:Y:S01]  /*40c0*/  SYNCS.ARRIVE.TRANS64.RED.A1T0 RZ, [UR8], RZ ;  /* 0x000000ffffff79a7 */ /* 0x000fe20008100408 */
[----:B---3--:R-:W-:Y:S01]  /*40d0*/  @!P4 IMAD.X R0, RZ, RZ, R33, P0 ;  /* 0x000000ffff00c224 */ /* 0x008fe200000e0621 */
[----:B------:R-:W3:Y:S02]  /*40e0*/  SYNCS.PHASECHK.TRANS64.TRYWAIT P2, [UR7+0x58], R12 ;  /* 0x0000580cff0075a7 */ /* 0x000ee40008041107 */
[----:B--23--:R-:W-:Y:S05]  /*40f0*/  @!P2 BRA `(.L_x_72) ;  /* 0x000000700048a947 */ /* 0x00cfea0003800000 */
.L_x_154:
        /* <DEDUP_REMOVED lines=8> */
[----:B------:R-:W-:Y:S01]  /*4180*/  @!UP1 UIADD3 UR24, UPT, UPT, UR7, 0x4400, URZ ;  /* 0x0000440007189890 */ /* 0x000fe2000fffe0ff */
[----:B------:R-:W-:Y:S01]  /*4190*/  VOTEU.ALL UP1, P4 ;  /* 0x0000000000ff7886 */ /* 0x000fe20002020000 */
[----:B------:R-:W-:Y:S01]  /*41a0*/  UMOV UR27, UR35 ;  /* 0x00000023001b7c82 */ /* 0x000fe20008000000 */
[----:B------:R-:W-:Y:S02]  /*41b0*/  UMOV UR28, UR36 ;  /* 0x00000024001c7c82 */ /* 0x000fe40008000000 */
[----:B------:R-:W-:Y:S01]  /*41c0*/  IMAD.U32 R11, RZ, RZ, UR8 ;  /* 0x00000008ff0b7e24 */ /* 0x000fe2000f8e00ff */
[----:B------:R-:W-:Y:S01]  /*41d0*/  UPRMT UR8, UR37, 0x654, UR25 ;  /* 0x0000065425087896 */ /* 0x000fe20008000019 */
[----:B------:R-:W-:Y:S02]  /*41e0*/  IMAD.U32 R10, RZ, RZ, UR9 ;  /* 0x00000009ff0a7e24 */ /* 0x000fe4000f8e00ff */
[----:B------:R-:W-:Y:S01]  /*41f0*/  @!P4 IMAD.X R20, RZ, RZ, R33, P0 ;  /* 0x000000ffff14c224 */ /* 0x000fe200000e0621 */
[----:B------:R-:W-:Y:S02]  /*4200*/  @!P4 R2UR UR15, R11 ;  /* 0x000000000b0fc2ca */ /* 0x000fe400000e0000 */
[----:B------:R-:W-:Y:S11]  /*4210*/  @!P4 R2UR UR14, R10 ;  /* 0x000000000a0ec2ca */ /* 0x000ff600000e0000 */
[----:B------:R-:W-:Y:S02]  /*4220*/  @!UPT UIADD3 URZ, UPT, UPT, URZ, URZ, URZ ;  /* 0x000000fffffff290 */ /* 0x000fe4000fffe0ff */
[----:B------:R2:W-:Y:S01]  /*4230*/  @!UP1 UTMALDG.3D [UR24], [UR14], desc[UR10] ;  /* 0x00000a180e0095b4 */ /* 0x0005e20008011000 */
[----:B------:R2:W-:Y:S01]  /*4240*/  @!P4 SYNCS.ARRIVE.TRANS64.RED.A0TR RZ, [UR7+0x38], R0 ;  /* 0x00003800ffffc9a7 */ /* 0x0005e20008300407 */
[----:B------:R-:W-:Y:S01]  /*4250*/  SYNCS.ARRIVE.TRANS64.RED.A1T0 RZ, [UR8], RZ ;  /* 0x000000ffffff79a7 */ /* 0x000fe20008100408 */
[----:B------:R-:W3:Y:S02]  /*4260*/  SYNCS.PHASECHK.TRANS64.TRYWAIT P2, [UR7+0x60], R12 ;  /* 0x0000600cff0075a7 */ /* 0x000ee40008041107 */
[----:B--23--:R-:W-:Y:S05]  /*4270*/  @!P2 BRA `(.L_x_73) ;  /* 0x000000700000a947 */ /* 0x00cfea0003800000 */
.L_x_156:
[----:B------:R-:W2:Y:S01]  /*4280*/  LDC.64 R14, c[0x0][0xb10] ;  /* 0x0002c400ff0e7b82 */ /* 0x000ea20000000a00 */
[----:B------:R-:W-:Y:S01]  /*4290*/  @!P4 R2UR UR8, R20 ;  /* 0x000000001408c2ca */ /* 0x000fe200000e0000 */
[----:B------:R-:W-:Y:S01]  /*42a0*/  VOTEU.ALL UP1, P4 ;  /* 0x0000000000ff7886 */ /* 0x000fe20002020000 */
[----:B------:R-:W-:Y:S01]  /*42b0*/  @!P4 R2UR UR9, R21 ;  /* 0x000000001509c2ca */ /* 0x000fe200000e0000 */
[----:B------:R-:W-:Y:S01]  /*42c0*/  UMOV UR10, 0x0 ;  /* 0x00000000000a7882 */ /* 0x000fe20000000000 */
[----:B------:R-:W-:Y:S03]  /*42d0*/  UMOV UR11, 0x10000000 ;  /* 0x10000000000b7882 */ /* 0x000fe60000000000 */
[----:B------:R-:W3:Y:S01]  /*42e0*/  LDC.64 R10, c[0x0][0xb18] ;  /* 0x0002c600ff0a7b82 */ /* 0x000ee20000000a00 */
[----:B------:R-:W-:Y:S01]  /*42f0*/  @!UP1 UIADD3 UR18, UPT, UPT, UR34, 0x80, URZ ;  /* 0x0000008022129890 */ /* 0x000fe2000fffe0ff */
[----:B------:R-:W-:Y:S01]  /*4300*/  @P3 SHF.R.U32.HI R28, RZ, 0x10, R25 ;  /* 0x00000010ff1c3819 */ /* 0x000fe20000011619 */
[----:B------:R-:W-:Y:S01]  /*4310*/  @!UP1 UIADD3 UR16, UPT, UPT, UR7, 0x8400, URZ ;  /* 0x0000840007109890 */ /* 0x000fe2000fffe0ff */
[----:B------:R-:W-:Y:S01]  /*4320*/  VIADD R30, R30, 0x1 ;  /* 0x000000011e1e7836 */ /* 0x000fe20000000000 */
[----:B------:R-:W-:Y:S03]  /*4330*/  VOTEU.ALL UP1, P4 ;  /* 0x0000000000ff7886 */ /* 0x000fe60002020000 */
[----:B------:R-:W5:Y:S01]  /*4340*/  @!P1 LDC R0, c[0x0][0xb20] ;  /* 0x0002c800ff009b82 */ /* 0x000f620000000800 */
[----:B------:R-:W-:Y:S01]  /*4350*/  UMOV UR19, UR35 ;  /* 0x0000002300137c82 */ /* 0x000fe20008000000 */
[----:B------:R-:W-:Y:S01]  /*4360*/  IMAD.U32 R21, RZ, RZ, UR8 ;  /* 0x00000008ff157e24 */ /* 0x000fe2000f8e00ff */
[----:B------:R-:W-:Y:S05]  /*4370*/  UMOV UR20, UR36 ;  /* 0x0000002400147c82 */ /* 0x000fea0008000000 */
[----:B-1----:R-:W1:Y:S01]  /*4380*/  @!P1 LDC R3, c[0x0][0xb0c] ;  /* 0x0002c300ff039b82 */ /* 0x002e620000000800 */
[----:B------:R-:W-:Y:S01]  /*4390*/  IMAD.U32 R20, RZ, RZ, UR9 ;  /* 0x00000009ff147e24 */ /* 0x000fe2000f8e00ff */
[----:B------:R-:W-:Y:S01]  /*43a0*/  UPRMT UR8, UR37, 0x654, UR17 ;  /* 0x0000065425087896 */ /* 0x000fe20008000011 */
[----:B------:R-:W-:Y:S03]  /*43b0*/  @!P4 R2UR UR15, R21 ;  /* 0x00000000150fc2ca */ /* 0x000fe600000e0000 */
[----:B------:R-:W-:Y:S01]  /*43c0*/  @!P4 R2UR UR14, R20 ;  /* 0x00000000140ec2ca */ /* 0x000fe200000e0000 */
[----:B------:R-:W-:Y:S11]  /*43d0*/  @!P4 IMAD.MOV.U32 R20, RZ, RZ, 0x4000 ;  /* 0x00004000ff14c424 */ /* 0x000ff600078e00ff */
[----:B------:R-:W-:Y:S01]  /*43e0*/  @!UPT UIADD3 URZ, UPT, UPT, URZ, URZ, URZ ;  /* 0x000000fffffff290 */ /* 0x000fe2000fffe0ff */
[----:B------:R1:W-:Y:S01]  /*43f0*/  @!UP1 UTMALDG.3D [UR16], [UR14], desc[UR10] ;  /* 0x00000a100e0095b4 */ /* 0x0003e20008011000 */
[----:B------:R1:W-:Y:S02]  /*4400*/  @!P4 SYNCS.ARRIVE.TRANS64.RED.A0TR RZ, [UR7+0x40], R20 ;  /* 0x00004014ffffc9a7 */ /* 0x0003e40008300407 */
[----:B-1----:R-:W-:Y:S01]  /*4410*/  @!P1 ISETP.NE.AND P2, PT, R3, 0x1, PT ;  /* 0x000000010300980c */ /* 0x002fe20003f45270 */
[C---:B--2---:R-:W-:Y:S01]  /*4420*/  @!P1 IMAD.HI.U32 R14, R13.reuse, R14, RZ ;  /* 0x0000000e0d0e9227 */ /* 0x044fe200078e00ff */
[----:B---3--:R-:W-:Y:S03]  /*4430*/  @!P1 ISETP.NE.AND P0, PT, R10, 0x1, PT ;  /* 0x000000010a00980c */ /* 0x008fe60003f05270 */
[C---:B------:R-:W-:Y:S01]  /*4440*/  @!P1 IMAD.HI.U32 R11, R8.reuse, R11, RZ ;  /* 0x0000000b080b9227 */ /* 0x040fe200078e00ff */
[----:B------:R-:W-:Y:S04]  /*4450*/  @!P1 SHF.R.U32.HI R14, RZ, R15, R14 ;  /* 0x0000000fff0e9219 */ /* 0x000fe8000001160e */
[----:B-----5:R-:W-:Y:S01]  /*4460*/  @!P1 SHF.R.U32.HI R9, RZ, R0, R11 ;  /* 0x00000000ff099219 */ /* 0x020fe2000001160b */
[----:B------:R-:W-:Y:S01]  /*4470*/  SYNCS.ARRIVE.TRANS64.RED.A1T0 RZ, [UR8], RZ ;  /* 0x000000ffffff79a7 */ /* 0x000fe20008100408 */
[----:B------:R-:W-:Y:S02]  /*4480*/  @!P1 SEL R14, R13, R14, !P2 ;  /* 0x0000000e0d0e9207 */ /* 0x000fe40005000000 */
[----:B------:R-:W-:Y:S01]  /*4490*/  @!P1 SEL R9, R8, R9, !P0 ;  /* 0x0000000908099207 */ /* 0x000fe20004000000 */
[----:B------:R-:W1:Y:S04]  /*44a0*/  SYNCS.PHASECHK.TRANS64.TRYWAIT P5, [UR7+0x68], R12 ;  /* 0x0000680cff0075a7 */ /* 0x000e6800080a1107 */
[----:B------:R-:W-:Y:S02]  /*44b0*/  @!P1 IMAD.IADD R0, R9, 0x1, -R14 ;  /* 0x0000000109009824 */ /* 0x000fe400078e0a0e */
[----:B------:R-:W-:Y:S02]  /*44c0*/  @!P1 IMAD.IADD R9, R14, 0x1, -R9 ;  /* 0x000000010e099824 */ /* 0x000fe400078e0a09 */
[----:B------:R-:W-:Y:S02]  /*44d0*/  @!P1 IMAD R13, R0, R3, R13 ;  /* 0x00000003000d9224 */ /* 0x000fe400078e020d */
[----:B------:R-:W-:Y:S01]  /*44e0*/  @!P1 IMAD R8, R9, R10, R8 ;  /* 0x0000000a09089224 */ /* 0x000fe200078e0208 */
[----:B-1----:R-:W-:Y:S06]  /*44f0*/  @!P5 BRA `(.L_x_74) ;  /* 0x0000006c0078d947 */ /* 0x002fec0003800000 */
.L_x_158:
[----:B-1----:R-:W-:Y:S01]  /*4500*/  @!P4 IADD3 R3, P0, PT, R32, 0x580, RZ ;  /* 0x000005802003c810 */ /* 0x002fe20007f1e0ff */
[----:B------:R-:W-:Y:S01]  /*4510*/  VOTEU.ALL UP1, P4 ;  /* 0x0000000000ff7886 */ /* 0x000fe20002020000 */
[----:B------:R-:W-:Y:S01]  /*4520*/  UMOV UR18, 0x0 ;  /* 0x0000000000127882 */ /* 0x000fe20000000000 */
[----:B------:R-:W-:Y:S01]  /*4530*/  UMOV UR19, 0x10000000 ;  /* 0x1000000000137882 */ /* 0x000fe20000000000 */
[----:B------:R-:W-:Y:S01]  /*4540*/  @!P4 R2UR UR9, R3 ;  /* 0x000000000309c2ca */ /* 0x000fe200000e0000 */
[----:B------:R-:W-:Y:S01]  /*4550*/  @!P4 IMAD.X R0, RZ, RZ, R33, P0 ;  /* 0x000000ffff00c224 */ /* 0x000fe200000e0621 */
[----:B------:R-:W-:Y:S01]  /*4560*/  @!UP1 UIADD3 UR10, UPT, UPT, UR34, 0xc0, URZ ;  /* 0x000000c0220a9890 */ /* 0x000fe2000fffe0ff */
[----:B------:R-:W-:Y:S01]  /*4570*/  ISETP.NE.AND P0, PT, R30, 0x2, PT ;  /* 0x000000021e00780c */ /* 0x000fe20003f05270 */
[----:B------:R-:W-:Y:S01]  /*4580*/  UMOV UR11, UR35 ;  /* 0x00000023000b7c82 */ /* 0x000fe20008000000 */
[----:B------:R-:W-:Y:S01]  /*4590*/  UMOV UR12, UR36 ;  /* 0x00000024000c7c82 */ /* 0x000fe20008000000 */
[----:B------:R-:W-:Y:S01]  /*45a0*/  @!P4 R2UR UR8, R0 ;  /* 0x000000000008c2ca */ /* 0x000fe200000e0000 */
[----:B------:R-:W-:Y:S01]  /*45b0*/  IMAD.IADD R20, R8, 0x1, R154 ;  /* 0x0000000108147824 */ /* 0x000fe200078e029a */
[----:B------:R-:W-:Y:S01]  /*45c0*/  @P3 R2UR UR36, R28 ;  /* 0x000000001c2432ca */ /* 0x000fe200000e0000 */
[----:B------:R-:W-:Y:S01]  /*45d0*/  IMAD.IADD R21, R13, 0x1, R156 ;  /* 0x000000010d157824 */ /* 0x000fe200078e029c */
[----:B------:R-:W-:Y:S02]  /*45e0*/  SEL R0, RZ, 0x1, P0 ;  /* 0x00000001ff007807 */ /* 0x000fe40000000000 */
[----:B------:R-:W-:Y:S01]  /*45f0*/  LOP3.LUT R31, R31, 0x1, RZ, 0x3c, !PT ;  /* 0x000000011f1f7812 */ /* 0x000fe200078e3cff */
[----:B------:R-:W-:Y:S01]  /*4600*/  IMAD.U32 R10, RZ, RZ, UR9 ;  /* 0x00000009ff0a7e24 */ /* 0x000fe2000f8e00ff */
[----:B------:R-:W-:Y:S01]  /*4610*/  @!UP1 UIADD3 UR9, UPT, UPT, UR7, 0x48, URZ ;  /* 0x0000004807099890 */ /* 0x000fe2000fffe0ff */
[----:B------:R-:W-:Y:S02]  /*4620*/  LOP3.LUT R29, R29, R0, RZ, 0x3c, !PT ;  /* 0x000000001d1d7212 */ /* 0x000fe400078e3cff */
[----:B------:R-:W-:Y:S02]  /*4630*/  SEL R30, R30, RZ, P0 ;  /* 0x000000ff1e1e7207 */ /* 0x000fe40000000000 */
[----:B------:R-:W-:Y:S01]  /*4640*/  IMAD.U32 R11, RZ, RZ, UR8 ;  /* 0x00000008ff0b7e24 */ /* 0x000fe2000f8e00ff */
[----:B------:R-:W-:Y:S01]  /*4650*/  @!P4 R2UR UR14, R10 ;  /* 0x000000000a0ec2ca */ /* 0x000fe200000e0000 */
[----:B------:R-:W-:Y:S01]  /*4660*/  @!UP1 UIADD3 UR8, UPT, UPT, UR7, 0xc400, URZ ;  /* 0x0000c40007089890 */ /* 0x000fe2000fffe0ff */
[----:B------:R-:W-:Y:S02]  /*4670*/  VOTEU.ALL UP1, P4 ;  /* 0x0000000000ff7886 */ /* 0x000fe40002020000 */
[----:B------:R-:W-:Y:S11]  /*4680*/  @!P4 R2UR UR15, R11 ;  /* 0x000000000b0fc2ca */ /* 0x000ff600000e0000 */
[----:B------:R-:W-:Y:S02]  /*4690*/  @!UPT UIADD3 URZ, UPT, UPT, URZ, URZ, URZ ;  /* 0x000000fffffff290 */ /* 0x000fe4000fffe0ff */
[----:B------:R2:W-:Y:S01]  /*46a0*/  @!UP1 UTMALDG.3D [UR8], [UR14], desc[UR18] ;  /* 0x000012080e0095b4 */ /* 0x0005e20008011000 */
[----:B------:R2:W-:Y:S01]  /*46b0*/  @!P4 SYNCS.ARRIVE.TRANS64.RED.A0TR RZ, [UR7+0x48], R23 ;  /* 0x00004817ffffc9a7 */ /* 0x0005e20008300407 */
[----:B------:R-:W-:Y:S01]  /*46c0*/  UPLOP3.LUT UP1, UPT, UPT, UPT, UPT, 0x80, 0x8 ;  /* 0x000000000008789c */ /* 0x000fe20003f2f070 */
[----:B------:R-:W-:Y:S01]  /*46d0*/  SYNCS.ARRIVE.TRANS64.RED.A1T0 RZ, [UR13], RZ ;  /* 0x000000ffffff79a7 */ /* 0x000fe2000810040d */
[----:B------:R-:W-:Y:S09]  /*46e0*/  @P3 BRA `(.L_x_75) ;  /* 0xfffffff000943947 */ /* 0x000ff2000383ffff */
[----:B------:R-:W-:-:S04]  /*46f0*/  SHF.L.U32 R3, R31, 0x1f, RZ ;  /* 0x0000001f1f037819 */ /* 0x000fc800000006ff */
[----:B------:R-:W1:Y:S02]  /*4700*/  SYNCS.PHASECHK.TRANS64.TRYWAIT P0, [UR7+0x50], R3 ;  /* 0x00005003ff0075a7 */ /* 0x000e640008001107 */
[----:B-1----:R-:W-:Y:S05]  /*4710*/  @!P0 BRA `(.L_x_76) ;  /* 0x0000006c00088947 */ /* 0x002fea0003800000 */
.L_x_160:
[----:B------:R-:W3:Y:S02]  /*4720*/  SYNCS.PHASECHK.TRANS64.TRYWAIT P0, [UR7+0x58], R3 ;  /* 0x00005803ff0075a7 */ /* 0x000ee40008001107 */
[----:B---3--:R-:W-:Y:S05]  /*4730*/  @!P0 BRA `(.L_x_77) ;  /* 0x0000006c00188947 */ /* 0x008fea0003800000 */
.L_x_162:
[----:B------:R-:W3:Y:S02]  /*4740*/  SYNCS.PHASECHK.TRANS64.TRYWAIT P0, [UR7+0x60], R3 ;  /* 0x00006003ff0075a7 */ /* 0x000ee40008001107 */
[----:B---3--:R-:W-:Y:S05]  /*4750*/  @!P0 BRA `(.L_x_78) ;  /* 0x0000006c00288947 */ /* 0x008fea0003800000 */
.L_x_164:
[----:B-1----:R-:W-:-:S07]  /*4760*/  MOV R0, UR7 ;  /* 0x0000000700007c02 */ /* 0x002fce0008000f00 */
.L_x_79:
[----:B-1----:R-:W-:-:S04]  /*4770*/  SHF.L.U32 R3, R31, 0x1f, RZ ;  /* 0x0000001f1f037819 */ /* 0x002fc800000006ff */
[----:B------:R1:W3:Y:S03]  /*4780*/  SYNCS.PHASECHK.TRANS64.TRYWAIT P0, [R0+URZ+0x68], R3 ;  /* 0x00006803000075a7 */ /* 0x0002e600080011ff */
[----:B---3--:R-:W-:Y:S05]  /*4790*/  @!P0 NANOSLEEP.SYNCS 0x989680 ;  /* 0x009896800000895d */ /* 0x008fea0003900000 */
[----:B------:R-:W3:Y:S02]  /*47a0*/  @!P0 SYNCS.PHASECHK.TRANS64 P0, [R0+URZ+0x68], R3 ;  /* 0x00006803000085a7 */ /* 0x000ee400080010ff */
[----:B--23--:R-:W-:Y:S05]  /*47b0*/  @P0 EXIT ;  /* 0x000000000000094d */ /* 0x00cfea0003800000 */
[----:B------:R-:W-:Y:S05]  /*47c0*/  BRA `(.L_x_79) ;  /* 0xfffffffc00e87947 */ /* 0x000fea000383ffff */
.L_x_64:
[----:B------:R-:W-:-:S06]  /*47d0*/  UISETP.GE.AND UP1, UPT, UR8, 0x4, UPT ;  /* 0x000000040800788c */ /* 0x000fcc000bf26270 */
[----:B------:R-:W-:-:S13]  /*47e0*/  PLOP3.LUT P0, PT, PT, PT, UP1, 0x80, 0x8 ;  /* 0x000000000008781c */ /* 0x000fda0003f0f018 */
[----:B------:R-:W-:Y:S05]  /*47f0*/  @!P0 EXIT ;  /* 0x000000000000894d */ /* 0x000fea0003800000 */
[----:B------:R-:W-:Y:S01]  /*4800*/  BAR.SYNC.DEFER_BLOCKING 0x6, 0xa0 ;  /* 0x0182800000007b1d */ /* 0x000fe20000010000 */
[C---:B------:R-:W-:Y:S01]  /*4810*/  IMAD.SHL.U32 R3, R170.reuse, 0x40, RZ ;  /* 0x00000040aa037824 */ /* 0x040fe200078e00ff */
[C---:B------:R-:W-:Y:S01]  /*4820*/  LOP3.LUT R161, R170.reuse, 0x1, RZ, 0xc0, !PT ;  /* 0x00000001aaa17812 */ /* 0x040fe200078ec0ff */
[C---:B------:R-:W-:Y:S02]  /*4830*/  IMAD.U32 R79, R170.reuse, 0x10000, RZ ;  /* 0x00010000aa4f7824 */ /* 0x040fe400078e00ff */
[----:B------:R-:W-:Y:S02]  /*4840*/  HFMA2 R167, -RZ, RZ, 0, 5.9604644775390625e-08 ;  /* 0x00000001ffa77431 */ /* 0x000fe400000001ff */
[C---:B------:R-:W-:Y:S01]  /*4850*/  IMAD.SHL.U32 R160, R170.reuse, 0x8, RZ ;  /* 0x00000008aaa07824 */ /* 0x040fe200078e00ff */
[----:B------:R-:W-:Y:S01]  /*4860*/  UMOV UR48, 0x400 ;  /* 0x0000040000307882 */ /* 0x000fe20000000000 */
[----:B------:R-:W1:Y:S01]  /*4870*/  LDC R159, c[0x0][0x370] ;  /* 0x0000dc00ff9f7b82 */ /* 0x000e620000000800 */
[----:B------:R-:W-:Y:S01]  /*4880*/  ULEA UR48, UR37, UR48, 0x18 ;  /* 0x0000003025307291 */ /* 0x000fe2000f8ec0ff */
[----:B------:R-:W-:Y:S01]  /*4890*/  ISETP.NE.U32.AND P0, PT, R161, 0x1, PT ;  /* 0x00000001a100780c */ /* 0x000fe20003f05070 */
[----:B------:R-:W-:Y:S01]  /*48a0*/  IMAD.MOV.U32 R169, RZ, RZ, 0x2 ;  /* 0x00000002ffa97424 */ /* 0x000fe200078e00ff */
[----:B------:R-:W-:Y:S01]  /*48b0*/  LOP3.LUT R5, R3, 0x1c0, RZ, 0xc0, !PT ;  /* 0x000001c003057812 */ /* 0x000fe200078ec0ff */
[----:B------:R-:W-:Y:S01]  /*48c0*/  UIADD3 UR4, UPT, UPT, UR48, 0x400, URZ ;  /* 0x0000040030047890 */ /* 0x000fe2000fffe0ff */
[----:B------:R-:W-:Y:S01]  /*48d0*/  LOP3.LUT R79, R79, 0x600000, RZ, 0xc0, !PT ;  /* 0x006000004f4f7812 */ /* 0x000fe200078ec0ff */
[----:B------:R-:W-:Y:S01]  /*48e0*/  IMAD.MOV.U32 R168, RZ, RZ, 0x4 ;  /* 0x00000004ffa87424 */ /* 0x000fe200078e00ff */
[----:B------:R-:W2:Y:S01]  /*48f0*/  LDC R74, c[0x0][0xb0c] ;  /* 0x0002c300ff4a7b82 */ /* 0x000ea20000000800 */
[----:B------:R-:W-:Y:S01]  /*4900*/  R2P PR, R170, 0x6 ;  /* 0x00000006aa007804 */ /* 0x000fe20000000000 */
[----:B------:R-:W-:Y:S01]  /*4910*/  IMAD.MOV.U32 R76, RZ, RZ, RZ ;  /* 0x000000ffff4c7224 */ /* 0x000fe200078e00ff */
[----:B------:R-:W-:Y:S01]  /*4920*/  LOP3.LUT R160, R5, 0x38, R160, 0xf8, !PT ;  /* 0x0000003805a07812 */ /* 0x000fe200078ef8a0 */
[----:B------:R-:W-:Y:S01]  /*4930*/  IMAD.MOV.U32 R166, RZ, RZ, RZ ;  /* 0x000000ffffa67224 */ /* 0x000fe200078e00ff */
[----:B------:R-:W-:Y:S01]  /*4940*/  P2R R2, PR, RZ, 0x1 ;  /* 0x00000001ff027803 */ /* 0x000fe20000000000 */
[----:B------:R-:W-:Y:S01]  /*4950*/  IMAD.MOV.U32 R173, RZ, RZ, RZ ;  /* 0x000000ffffad7224 */ /* 0x000fe200078e00ff */
[----:B------:R-:W-:Y:S01]  /*4960*/  LOP3.LUT R160, R160, 0x1e00, R3, 0xf8, !PT ;  /* 0x00001e00a0a07812 */ /* 0x000fe200078ef803 */
[----:B------:R-:W4:Y:S01]  /*4970*/  LDC R157, c[0x0][0xb20] ;  /* 0x0002c800ff9d7b82 */ /* 0x000f220000000800 */
[----:B------:R-:W3:Y:S01]  /*4980*/  LDS R0, [UR48+0x110] ;  /* 0x00011030ff007984 */ /* 0x000ee20008000800 */
[----:B------:R-:W-:Y:S01]  /*4990*/  LOP3.LUT R170, R170, 0x60, RZ, 0xc0, !PT ;  /* 0x00000060aaaa7812 */ /* 0x000fe200078ec0ff */
[----:B------:R-:W-:Y:S01]  /*49a0*/  IMAD.U32 R163, RZ, RZ, UR4 ;  /* 0x00000004ffa37e24 */ /* 0x000fe2000f8e00ff */
[----:B------:R-:W-:Y:S01]  /*49b0*/  MOV R165, RZ ;  /* 0x000000ff00a57202 */ /* 0x000fe20000000f00 */
[----:B------:R-:W1:Y:S01]  /*49c0*/  LDCU.64 UR52, c[0x0][0x348] ;  /* 0x00006900ff3477ac */ /* 0x000e620008000a00 */
[----:B------:R-:W-:-:S02]  /*49d0*/  SEL R169, R169, 0xfffffffe, !P1 ;  /* 0xfffffffea9a97807 */ /* 0x000fc40004800000 */
[----:B------:R-:W1:Y:S01]  /*49e0*/  LDC R73, c[0x0][0xb30] ;  /* 0x0002cc00ff497b82 */ /* 0x000e620000000800 */
[----:B------:R-:W-:Y:S01]  /*49f0*/  SEL R168, R168, 0xfffffffc, !P2 ;  /* 0xfffffffca8a87807 */ /* 0x000fe20005000000 */
[----:B------:R-:W1:Y:S01]  /*4a00*/  LDCU.64 UR38, c[0x0][0x888] ;  /* 0x00011100ff2677ac */ /* 0x000e620008000a00 */
[----:B------:R-:W1:Y:S05]  /*4a10*/  LDCU.64 UR44, c[0x0][0x890] ;  /* 0x00011200ff2c77ac */ /* 0x000e6a0008000a00 */
[----:B------:R-:W1:Y:S01]  /*4a20*/  LDC.64 R152, c[0x0][0xb10] ;  /* 0x0002c400ff987b82 */ /* 0x000e620000000a00 */
[----:B------:R-:W-:Y:S01]  /*4a30*/  UMOV UR49, URZ ;  /* 0x000000ff00317c82 */ /* 0x000fe20008000000 */
[----:B------:R-:W-:-:S06]  /*4a40*/  UMOV UR51, URZ ;  /* 0x000000ff00337c82 */ /* 0x000fcc0008000000 */
[----:B------:R-:W1:Y:S08]  /*4a50*/  LDC.64 R70, c[0x0][0xb18] ;  /* 0x0002c600ff467b82 */ /* 0x000e700000000a00 */
[----:B------:R-:W1:Y:S08]  /*4a60*/  LDC.64 R68, c[0x0][0xb28] ;  /* 0x0002ca00ff447b82 */ /* 0x000e700000000a00 */
[----:B------:R-:W1:Y:S01]  /*4a70*/  LDC.64 R150, c[0x0][0x8b0] ;  /* 0x00022c00ff967b82 */ /* 0x000e620000000a00 */
[----:B---3--:R-:W-:-:S07]  /*4a80*/  IMAD.IADD R79, R0, 0x1, R79 ;  /* 0x00000001004f7824 */ /* 0x008fce00078e024f */
[----:B------:R-:W3:Y:S08]  /*4a90*/  LDC.64 R148, c[0x0][0x8a8] ;  /* 0x00022a00ff947b82 */ /* 0x000ef00000000a00 */
[----:B--2-4-:R-:W1:Y:S02]  /*4aa0*/  LDC R158, c[0x0][0x374] ;  /* 0x0000dd00ff9e7b82 */ /* 0x014e640000000800 */
.L_x_123:
[----:B------:R-:W-:Y:S02]  /*4ab0*/  LEA R0, R173, UR48, 0x3 ;  /* 0x00000030ad007c11 */ /* 0x000fe4000f8e18ff */
[----:B------:R-:W-:Y:S02]  /*4ac0*/  SHF.L.U32 R3, R165, 0x1f, RZ ;  /* 0x0000001fa5037819 */ /* 0x000fe400000006ff */
[----:B-1----:R-:W-:Y:S02]  /*4ad0*/  LEA R16, R173, UR48, 0x4 ;  /* 0x00000030ad107c11 */ /* 0x002fe4000f8e20ff */
[----:B------:R-:W2:Y:S02]  /*4ae0*/  SYNCS.PHASECHK.TRANS64.TRYWAIT P0, [R0+URZ+0x80], R3 ;  /* 0x00008003000075a7 */ /* 0x000ea400080011ff */
[----:B--23--:R-:W-:Y:S05]  /*4af0*/  @!P0 BRA `(.L_x_80) ;  /* 0x0000006800588947 */ /* 0x00cfea0003800000 */
.L_x_165:
[----:B------:R-:W4:Y:S01]  /*4b00*/  LDC.64 R12, c[0x0][0xb10] ;  /* 0x0002c400ff0c7b82 */ /* 0x000f220000000a00 */
[----:B------:R-:W3:Y:S01]  /*4b10*/  LDS.128 R16, [R16+0xf0] ;  /* 0x0000f00010107984 */ /* 0x000ee20000000c00 */
[----:B-1----:R-:W-:Y:S01]  /*4b20*/  ISETP.NE.AND P1, PT, R73, 0x1, PT ;  /* 0x000000014900780c */ /* 0x002fe20003f25270 */
[----:B--2---:R-:W-:Y:S01]  /*4b30*/  VIADD R0, R0, 0x90 ;  /* 0x0000009000007836 */ /* 0x004fe20000000000 */
[----:B------:R-:W-:Y:S04]  /*4b40*/  ISETP.GE.AND P0, PT, R72, 0x1, PT ;  /* 0x000000014800780c */ /* 0x000fe80003f06270 */
[----:B------:R-:W1:Y:S01]  /*4b50*/  LDC.64 R10, c[0x0][0xb18] ;  /* 0x0002c600ff0a7b82 */ /* 0x000e620000000a00 */
[----:B------:R-:W-:Y:S01]  /*4b60*/  PRMT R0, RZ, 0x654, R0 ;  /* 0x00000654ff007816 */ /* 0x000fe20000000000 */
[----:B------:R-:W-:Y:S01]  /*4b70*/  @!PT LDS RZ, [RZ] ;  /* 0x00000000fffff984 */ /* 0x000fe20000000800 */
[----:B------:R-:W-:Y:S01]  /*4b80*/  @!PT LDS RZ, [RZ] ;  /* 0x00000000fffff984 */ /* 0x000fe20000000800 */
[----:B------:R-:W-:Y:S01]  /*4b90*/  @!PT LDS RZ, [RZ] ;  /* 0x00000000fffff984 */ /* 0x000fe20000000800 */
[----:B------:R-:W-:Y:S01]  /*4ba0*/  @!PT LDS RZ, [RZ] ;  /* 0x00000000fffff984 */ /* 0x000fe20000000800 */
[----:B------:R2:W-:Y:S06]  /*4bb0*/  MEMBAR.ALL.CTA ;  /* 0x0000000000007992 */ /* 0x0005ec0000008000 */
[----:B--2---:R-:W2:Y:S01]  /*4bc0*/  FENCE.VIEW.ASYNC.S ;  /* 0x00000000000073c6 */ /* 0x004ea20000000000 */
[----:B------:R-:W1:Y:S08]  /*4bd0*/  @!P1 LDC R14, c[0x0][0xb20] ;  /* 0x0002c800ff0e9b82 */ /* 0x000e700000000800 */
[----:B------:R-:W1:Y:S01]  /*4be0*/  @!P1 LDC R9, c[0x0][0xb0c] ;  /* 0x0002c300ff099b82 */ /* 0x000e620000000800 */
[----:B--2---:R2:W-:Y:S01]  /*4bf0*/  SYNCS.ARRIVE.TRANS64.RED.A1T0 RZ, [R0+URZ], RZ ;  /* 0x000000ff00ff79a7 */ /* 0x0045e200081004ff */
[----:B---3--:R-:W-:Y:S04]  /*4c00*/  LOP3.LUT P4, RZ, R18, 0x1, RZ, 0xc0, !PT ;  /* 0x0000000112ff7812 */ /* 0x008fe8000788c0ff */
[----:B------:R-:W-:Y:S09]  /*4c10*/  P2R R171, PR, RZ, 0x10 ;  /* 0x00000010ffab7803 */ /* 0x000ff20000000000 */
[----:B------:R-:W-:Y:S02]  /*4c20*/  @P4 MOV R77, R16 ;  /* 0x00000010004d4202 */ /* 0x000fe40000000f00 */
[----:B------:R-:W-:Y:S01]  /*4c30*/  @P4 LOP3.LUT R75, R17, 0xffff, RZ, 0xc0, !PT ;  /* 0x0000ffff114b4812 */ /* 0x000fe200078ec0ff */
[----:B--2-4-:R-:W-:Y:S06]  /*4c40*/  @!P0 BRA `(.L_x_81) ;  /* 0x0000000000a48947 */ /* 0x014fec0003800000 */
[----:B------:R-:W-:Y:S01]  /*4c50*/  IMAD.HI.U32 R24, R158, R71, RZ ;  /* 0x000000479e187227 */ /* 0x000fe200078e00ff */
[----:B------:R-:W-:Y:S02]  /*4c60*/  ISETP.NE.AND P0, PT, R70, 0x1, PT ;  /* 0x000000014600780c */ /* 0x000fe40003f05270 */
[----:B------:R-:W-:Y:S01]  /*4c70*/  ISETP.NE.AND P2, PT, R72, 0x1, PT ;  /* 0x000000014800780c */ /* 0x000fe20003f45270 */
[-C--:B------:R-:W-:Y:S01]  /*4c80*/  IMAD.HI.U32 R22, R159, R152.reuse, RZ ;  /* 0x000000989f167227 */ /* 0x080fe200078e00ff */
[----:B------:R-:W-:Y:S02]  /*4c90*/  SHF.R.U32.HI R23, RZ, R157, R24 ;  /* 0x0000009dff177219 */ /* 0x000fe40000011618 */
[----:B------:R-:W-:Y:S01]  /*4ca0*/  ISETP.NE.AND P3, PT, R74, 0x1, PT ;  /* 0x000000014a00780c */ /* 0x000fe20003f65270 */
[----:B------:R-:W-:Y:S01]  /*4cb0*/  IMAD.HI.U32 R28, R75, R71, RZ ;  /* 0x000000474b1c7227 */ /* 0x000fe200078e00ff */
[----:B------:R-:W-:Y:S02]  /*4cc0*/  SHF.R.U32.HI R22, RZ, R153, R22 ;  /* 0x00000099ff167219 */ /* 0x000fe40000011616 */
[----:B------:R-:W-:Y:S01]  /*4cd0*/  SEL R3, R158, R23, !P0 ;  /* 0x000000179e037207 */ /* 0x000fe20004000000 */
[----:B------:R-:W-:Y:S01]  /*4ce0*/  IMAD.HI.U32 R26, R77, R152, RZ ;  /* 0x000000984d1a7227 */ /* 0x000fe200078e00ff */
[----:B------:R-:W-:Y:S03]  /*4cf0*/  SEL R7, R159, R22, !P3 ;  /* 0x000000169f077207 */ /* 0x000fe60005800000 */
[-C--:B------:R-:W-:Y:S01]  /*4d00*/  IMAD.HI.U32 R22, R3, R68.reuse, RZ ;  /* 0x0000004403167227 */ /* 0x080fe200078e00ff */
[----:B------:R-:W-:Y:S03]  /*4d10*/  SHF.R.U32.HI R26, RZ, R153, R26 ;  /* 0x00000099ff1a7219 */ /* 0x000fe6000001161a */
[----:B------:R-:W-:Y:S01]  /*4d20*/  IMAD.HI.U32 R24, R7, R68, RZ ;  /* 0x0000004407187227 */ /* 0x000fe200078e00ff */
[----:B------:R-:W-:Y:S02]  /*4d30*/  @P2 SHF.R.U32.HI R3, RZ, R69, R22 ;  /* 0x00000045ff032219 */ /* 0x000fe40000011616 */
[----:B------:R-:W-:Y:S02]  /*4d40*/  SHF.R.U32.HI R22, RZ, R157, R28 ;  /* 0x0000009dff167219 */ /* 0x000fe4000001161c */
[----:B------:R-:W-:Y:S01]  /*4d50*/  @P2 SHF.R.U32.HI R7, RZ, R69, R24 ;  /* 0x00000045ff072219 */ /* 0x000fe20000011618 */
[C---:B------:R-:W-:Y:S01]  /*4d60*/  IMAD R2, R72.reuse, R3, RZ ;  /* 0x0000000348027224 */ /* 0x040fe200078e02ff */
[----:B------:R-:W-:Y:S02]  /*4d70*/  SEL R5, R75, R22, !P0 ;  /* 0x000000164b057207 */ /* 0x000fe40004000000 */
[----:B------:R-:W-:Y:S01]  /*4d80*/  SEL R3, R77, R26, !P3 ;  /* 0x0000001a4d037207 */ /* 0x000fe20005800000 */
[----:B------:R-:W-:Y:S01]  /*4d90*/  IMAD R4, R72, R7, RZ ;  /* 0x0000000748047224 */ /* 0x000fe200078e02ff */
[C---:B------:R-:W-:Y:S01]  /*4da0*/  ISETP.GE.AND P0, PT, R5.reuse, R2, PT ;  /* 0x000000020500720c */ /* 0x040fe20003f06270 */
[----:B------:R-:W-:Y:S03]  /*4db0*/  IMAD.HI.U32 R6, R5, R68, RZ ;  /* 0x0000004405067227 */ /* 0x000fe600078e00ff */
[----:B------:R-:W-:Y:S01]  /*4dc0*/  ISETP.GE.OR P0, PT, R3, R4, P0 ;  /* 0x000000040300720c */ /* 0x000fe20000706670 */
[----:B------:R-:W-:Y:S01]  /*4dd0*/  IMAD.MOV R4, RZ, RZ, -R3 ;  /* 0x000000ffff047224 */ /* 0x000fe200078e0a03 */
[-C--:B------:R-:W-:Y:S03]  /*4de0*/  SHF.R.U32.HI R6, RZ, R69.reuse, R6 ;  /* 0x00000045ff067219 */ /* 0x080fe60000011606 */
[----:B------:R-:W-:Y:S01]  /*4df0*/  IMAD R77, R74, R4, R77 ;  /* 0x000000044a4d7224 */ /* 0x000fe200078e024d */
[----:B------:R-:W-:Y:S05]  /*4e00*/  SEL R15, R5, R6, !P2 ;  /* 0x00000006050f7207 */ /* 0x000fea0005000000 */
[----:B------:R-:W-:Y:S02]  /*4e10*/  IMAD.MOV R6, RZ, RZ, -R15 ;  /* 0x000000ffff067224 */ /* 0x000fe400078e0a0f */
[C---:B------:R-:W-:Y:S04]  /*4e20*/  @!P0 IMAD.HI.U32 R2, R3.reuse, R68, RZ ;  /* 0x0000004403028227 */ /* 0x040fe800078e00ff */
[----:B------:R-:W-:Y:S01]  /*4e30*/  IMAD R6, R72, R6, R5 ;  /* 0x0000000648067224 */ /* 0x000fe200078e0205 */
[----:B------:R-:W-:Y:S04]  /*4e40*/  @!P0 SHF.R.U32.HI R2, RZ, R69, R2 ;  /* 0x00000045ff028219 */ /* 0x000fe80000011602 */
[----:B------:R-:W-:Y:S02]  /*4e50*/  @!P0 SEL R0, R3, R2, !P2 ;  /* 0x0000000203008207 */ /* 0x000fe40005000000 */
[----:B------:R-:W-:Y:S02]  /*4e60*/  IADD3 R2, PT, PT, -R5, RZ, RZ ;  /* 0x000000ff05027210 */ /* 0x000fe40007ffe1ff */
[----:B------:R-:W-:Y:S01]  /*4e70*/  @!P0 IADD3 R8, PT, PT, R15, -R0, RZ ;  /* 0x800000000f088210 */ /* 0x000fe20007ffe0ff */
[----:B------:R-:W-:Y:S02]  /*4e80*/  @!P0 IMAD R0, R7, R6, R0 ;  /* 0x0000000607008224 */ /* 0x000fe400078e0200 */
[----:B------:R-:W-:Y:S02]  /*4e90*/  IMAD R75, R70, R2, R75 ;  /* 0x00000002464b7224 */ /* 0x000fe400078e024b */
[----:B------:R-:W-:Y:S02]  /*4ea0*/  @!P0 IMAD R5, R8, R72, R3 ;  /* 0x0000004808058224 */ /* 0x000fe400078e0203 */
[----:B------:R-:W-:Y:S04]  /*4eb0*/  @!P0 IMAD.MOV.U32 R3, RZ, RZ, R0 ;  /* 0x000000ffff038224 */ /* 0x000fe800078e0000 */
[----:B------:R-:W-:Y:S02]  /*4ec0*/  IMAD R77, R3, R74, R77 ;  /* 0x0000004a034d7224 */ /* 0x000fe400078e024d */
[----:B------:R-:W-:Y:S07]  /*4ed0*/  IMAD R75, R5, R70, R75 ;  /* 0x00000046054b7224 */ /* 0x000fee00078e024b */
.L_x_81:
[----:B-1----:R-:W-:Y:S01]  /*4ee0*/  @!P1 ISETP.NE.AND P0, PT, R10, 0x1, PT ;  /* 0x000000010a00980c */ /* 0x002fe20003f05270 */
[----:B------:R-:W-:Y:S01]  /*4ef0*/  @!P1 IMAD.HI.U32 R3, R75, R11, RZ ;  /* 0x0000000b4b039227 */ /* 0x000fe200078e00ff */
[----:B------:R-:W-:Y:S01]  /*4f00*/  R2UR UR42, R21 ;  /* 0x00000000152a72ca */ /* 0x000fe200000e0000 */
[----:B------:R-:W-:Y:S01]  /*4f10*/  BSSY.RECONVERGENT B6, `(.L_x_82) ;  /* 0x0000031000067945 */ /* 0x000fe20003800200 */
[----:B------:R-:W-:Y:S01]  /*4f20*/  R2UR UR41, R20 ;  /* 0x00000000142972ca */ /* 0x000fe200000e0000 */
[----:B------:R-:W-:Y:S01]  /*4f30*/  @!P1 IMAD.HI.U32 R0, R77, R12, RZ ;  /* 0x0000000c4d009227 */ /* 0x000fe200078e00ff */
[----:B------:R-:W-:Y:S02]  /*4f40*/  @!P1 SHF.R.U32.HI R2, RZ, R14, R3 ;  /* 0x0000000eff029219 */ /* 0x000fe40000011603 */
[----:B------:R-:W-:Y:S01]  /*4f50*/  @!P1 ISETP.NE.AND P2, PT, R9, 0x1, PT ;  /* 0x000000010900980c */ /* 0x000fe20003f45270 */
[----:B------:R-:W-:Y:S01]  /*4f60*/  VIADD R173, R173, 0x1 ;  /* 0x00000001adad7836 */ /* 0x000fe20000000000 */
[----:B------:R-:W-:Y:S02]  /*4f70*/  @!P1 SEL R2, R75, R2, !P0 ;  /* 0x000000024b029207 */ /* 0x000fe40004000000 */
[----:B------:R-:W-:Y:S02]  /*4f80*/  @!P1 SHF.R.U32.HI R0, RZ, R13, R0 ;  /* 0x0000000dff009219 */ /* 0x000fe40000011600 */
[----:B------:R-:W-:Y:S01]  /*4f90*/  LOP3.LUT P0, RZ, R163, 0x3f0, RZ, 0xc0, !PT ;  /* 0x000003f0a3ff7812 */ /* 0x000fe2000780c0ff */
[----:B------:R-:W-:Y:S01]  /*4fa0*/  USHF.L.U32 UR42, UR42, 0x7, URZ ;  /* 0x000000072a2a7899 */ /* 0x000fe200080006ff */
[----:B------:R-:W-:Y:S01]  /*4fb0*/  @!P1 SEL R3, R77, R0, !P2 ;  /* 0x000000004d039207 */ /* 0x000fe20005000000 */
[----:B------:R-:W-:Y:S01]  /*4fc0*/  USHF.L.U32 UR41, UR41, 0x8, URZ ;  /* 0x0000000829297899 */ /* 0x000fe200080006ff */
[----:B------:R-:W-:Y:S03]  /*4fd0*/  @P4 SHF.R.U32.HI R164, RZ, 0x10, R17 ;  /* 0x00000010ffa44819 */ /* 0x000fe60000011611 */
[----:B------:R-:W-:Y:S02]  /*4fe0*/  @!P1 IMAD.IADD R0, R2, 0x1, -R3 ;  /* 0x0000000102009824 */ /* 0x000fe400078e0a03 */
[----:B------:R-:W-:Y:S02]  /*4ff0*/  @!P1 IMAD.IADD R2, R3, 0x1, -R2 ;  /* 0x0000000103029824 */ /* 0x000fe400078e0a02 */
[----:B------:R-:W-:Y:S02]  /*5000*/  @!P1 IMAD R77, R0, R9, R77 ;  /* 0x00000009004d9224 */ /* 0x000fe400078e024d */
[----:B------:R-:W-:Y:S01]  /*5010*/  @!P1 IMAD R75, R2, R10, R75 ;  /* 0x0000000a024b9224 */ /* 0x000fe200078e024b */
[----:B------:R-:W-:Y:S06]  /*5020*/  @!P0 BRA `(.L_x_83) ;  /* 0x00000000007c8947 */ /* 0x000fec0003800000 */
[----:B------:R-:W1:Y:S01]  /*5030*/  LDCU.64 UR8, c[0x4][0x80] ;  /* 0x01001000ff0877ac */ /* 0x000e620008000a00 */
[----:B------:R-:W-:Y:S01]  /*5040*/  MOV R2, 0x0 ;  /* 0x0000000000027802 */ /* 0x000fe20000000f00 */
[----:B------:R-:W-:Y:S02]  /*5050*/  HFMA2 R12, -RZ, RZ, 0, 5.9604644775390625e-08 ;  /* 0x00000001ff0c7431 */ /* 0x000fe400000001ff */
[----:B------:R-:W-:Y:S01]  /*5060*/  IMAD.MOV.U32 R8, RZ, RZ, 0x70 ;  /* 0x00000070ff087424 */ /* 0x000fe200078e00ff */
[----:B------:R2:W3:Y:S01]  /*5070*/  LDC.64 R14, c[0x4][R2] ;  /* 0x01000000020e7b82 */ /* 0x0004e20000000a00 */
[----:B------:R-:W4:Y:S01]  /*5080*/  LDCU.64 UR6, c[0x4][0x88] ;  /* 0x01001100ff0677ac */ /* 0x000f220008000a00 */
[----:B------:R-:W-:Y:S01]  /*5090*/  IMAD.MOV.U32 R13, RZ, RZ, RZ ;  /* 0x000000ffff0d7224 */ /* 0x000fe200078e00ff */
[----:B------:R-:W2:Y:S01]  /*50a0*/  LDCU.64 UR4, c[0x4][0x8] ;  /* 0x01000100ff0477ac */ /* 0x000ea20008000a00 */
[----:B-1----:R-:W-:Y:S01]  /*50b0*/  MOV R5, UR9 ;  /* 0x0000000900057c02 */ /* 0x002fe20008000f00 */
[----:B------:R-:W-:Y:S01]  /*50c0*/  IMAD.U32 R4, RZ, RZ, UR8 ;  /* 0x00000008ff047e24 */ /* 0x000fe2000f8e00ff */
[----:B----4-:R-:W-:Y:S01]  /*50d0*/  MOV R7, UR7 ;  /* 0x0000000700077c02 */ /* 0x010fe20008000f00 */
[----:B------:R-:W-:Y:S01]  /*50e0*/  IMAD.U32 R6, RZ, RZ, UR6 ;  /* 0x00000006ff067e24 */ /* 0x000fe2000f8e00ff */
[----:B--2---:R-:W-:Y:S01]  /*50f0*/  MOV R11, UR5 ;  /* 0x00000005000b7c02 */ /* 0x004fe20008000f00 */
[----:B------:R-:W-:Y:S02]  /*5100*/  IMAD.U32 R10, RZ, RZ, UR4 ;  /* 0x00000004ff0a7e24 */ /* 0x000fe4000f8e00ff */
[----:B------:R-:W-:Y:S07]  /*5110*/  LEPC R20, `(.L_x_84) ;  /* 0x000000001014794e */ /* 0x000fee0000000000 */
[----:B---3-5:R-:W-:Y:S05]  /*5120*/  CALL.ABS.NOINC R14 ;  /* 0x000000000e007343 */ /* 0x028fea0003c00000 */
.L_x_84:
[----:B------:R-:W1:Y:S01]  /*5130*/  LDCU.64 UR8, c[0x4][0x80] ;  /* 0x01001000ff0877ac */ /* 0x000e620008000a00 */
[----:B------:R-:W2:Y:S01]  /*5140*/  LDC.64 R2, c[0x4][R2] ;  /* 0x0100000002027b82 */ /* 0x000ea20000000a00 */
[----:B------:R-:W-:Y:S02]  /*5150*/  HFMA2 R12, -RZ, RZ, 0, 5.9604644775390625e-08 ;  /* 0x00000001ff0c7431 */ /* 0x000fe400000001ff */
[----:B------:R-:W-:Y:S02]  /*5160*/  IMAD.MOV.U32 R8, RZ, RZ, 0x70 ;  /* 0x00000070ff087424 */ /* 0x000fe400078e00ff */
[----:B------:R-:W-:Y:S01]  /*5170*/  IMAD.MOV.U32 R13, RZ, RZ, RZ ;  /* 0x000000ffff0d7224 */ /* 0x000fe200078e00ff */
[----:B------:R-:W3:Y:S01]  /*5180*/  LDCU.64 UR6, c[0x4][0x88] ;  /* 0x01001100ff0677ac */ /* 0x000ee20008000a00 */
[----:B------:R-:W4:Y:S01]  /*5190*/  LDCU.64 UR4, c[0x4][0x8] ;  /* 0x01000100ff0477ac */ /* 0x000f220008000a00 */
[----:B-1----:R-:W-:Y:S02]  /*51a0*/  MOV R4, UR8 ;  /* 0x0000000800047c02 */ /* 0x002fe40008000f00 */
[----:B------:R-:W-:Y:S02]  /*51b0*/  MOV R5, UR9 ;  /* 0x0000000900057c02 */ /* 0x000fe40008000f00 */
[----:B---3--:R-:W-:Y:S01]  /*51c0*/  MOV R7, UR7 ;  /* 0x0000000700077c02 */ /* 0x008fe20008000f00 */
[----:B------:R-:W-:Y:S01]  /*51d0*/  IMAD.U32 R6, RZ, RZ, UR6 ;  /* 0x00000006ff067e24 */ /* 0x000fe2000f8e00ff */
[----:B----4-:R-:W-:Y:S01]  /*51e0*/  MOV R11, UR5 ;  /* 0x00000005000b7c02 */ /* 0x010fe20008000f00 */
[----:B------:R-:W-:Y:S02]  /*51f0*/  IMAD.U32 R10, RZ, RZ, UR4 ;  /* 0x00000004ff0a7e24 */ /* 0x000fe4000f8e00ff */
[----:B------:R-:W-:Y:S07]  /*5200*/  LEPC R20, `(.L_x_83) ;  /* 0x000000001014794e */ /* 0x000fee0000000000 */
[----:B--2---:R-:W-:Y:S05]  /*5210*/  CALL.ABS.NOINC R2 ;  /* 0x0000000002007343 */ /* 0x004fea0003c00000 */
.L_x_83:
[----:B------:R-:W-:Y:S05]  /*5220*/  BSYNC.RECONVERGENT B6 ;  /* 0x0000000000067941 */ /* 0x000fea0003800200 */
.L_x_82:
[----:B------:R-:W-:Y:S01]  /*5230*/  ISETP.NE.U32.AND P4, PT, R150, RZ, PT ;  /* 0x000000ff9600720c */ /* 0x000fe20003f85070 */
[----:B------:R-:W-:Y:S01]  /*5240*/  UISETP.NE.AND UP2, UPT, UR50, URZ, UPT ;  /* 0x000000ff3200728c */ /* 0x000fe2000bf45270 */
[----:B------:R-:W-:Y:S01]  /*5250*/  ISETP.NE.U32.AND P2, PT, RZ, UR38, PT ;  /* 0x00000026ff007c0c */ /* 0x000fe2000bf45070 */
[----:B------:R-:W-:Y:S01]  /*5260*/  UISETP.NE.U32.AND UP1, UPT, UR44, URZ, UPT ;  /* 0x000000ff2c00728c */ /* 0x000fe2000bf25070 */
[----:B------:R-:W-:Y:S01]  /*5270*/  ISETP.NE.AND.EX P4, PT, R151, RZ, PT, P4 ;  /* 0x000000ff9700720c */ /* 0x000fe20003f85340 */
[----:B------:R-:W-:Y:S01]  /*5280*/  UPLOP3.LUT UP0, UPT, UPT, UPT, UPT, 0x40, 0x4 ;  /* 0x000000000004789c */ /* 0x000fe20003f0e870 */
[----:B------:R-:W-:Y:S01]  /*5290*/  ISETP.NE.AND.EX P2, PT, RZ, UR39, PT, P2 ;  /* 0x00000027ff007c0c */ /* 0x000fe2000bf45320 */
[----:B------:R-:W-:Y:S01]  /*52a0*/  UISETP.NE.AND.EX UP1, UPT, UR45, URZ, UPT, UP1 ;  /* 0x000000ff2d00728c */ /* 0x000fe2000bf25310 */
[----:B------:R-:W-:Y:S04]  /*52b0*/  PLOP3.LUT P1, PT, PT, PT, UP2, 0x80, 0x8 ;  /* 0x000000000008781c */ /* 0x000fe80003f2f028 */
[----:B------:R-:W-:Y:S06]  /*52c0*/  @UP2 UPLOP3.LUT UP0, UPT, UPT, UPT, UP1, 0x80, 0x8 ;  /* 0x000000000008289c */ /* 0x000fec0003f0f010 */
[----:B------:R-:W-:Y:S01]  /*52d0*/  PLOP3.LUT P0, PT, PT, PT, UP0, 0x80, 0x8 ;  /* 0x000000000008781c */ /* 0x000fe20003f0f008 */
[----:B------:R-:W-:Y:S01]  /*52e0*/  @!UPT UIADD3 URZ, UPT, UPT, URZ, URZ, URZ ;  /* 0x000000fffffff290 */ /* 0x000fe2000fffe0ff */
[----:B------:R-:W-:Y:S11]  /*52f0*/  BRA.U !UP1, `(.L_x_85) ;  /* 0x0000000109387547 */ /* 0x000ff6000b800000 */
[----:B------:R-:W-:Y:S01]  /*5300*/  UISETP.NE.U32.AND UP0, UPT, UR38, URZ, UPT ;  /* 0x000000ff2600728c */ /* 0x000fe2000bf05070 */
[----:B------:R-:W-:Y:S02]  /*5310*/  HFMA2 R0, -RZ, RZ, 0, 5.9604644775390625e-08 ;  /* 0x00000001ff007431 */ /* 0x000fe400000001ff */
[----:B------:R-:W-:Y:S01]  /*5320*/  IMAD.MOV.U32 R155, RZ, RZ, 0x1 ;  /* 0x00000001ff9b7424 */ /* 0x000fe200078e00ff */
[----:B------:R-:W-:Y:S06]  /*5330*/  UISETP.NE.AND.EX UP0, UPT, UR39, URZ, UPT, UP0 ;  /* 0x000000ff2700728c */ /* 0x000fec000bf05300 */
[----:B------:R-:W-:Y:S05]  /*5340*/  PLOP3.LUT P3, PT, PT, PT, UP0, 0x80, 0x8 ;  /* 0x000000000008781c */ /* 0x000fea0003f6f008 */
[----:B------:R-:W1:Y:S01]  /*5350*/  @UP0 LDCU.64 UR6, c[0x0][0x888] ;  /* 0x00011100ff0607ac */ /* 0x000e620008000a00 */
[----:B------:R-:W-:Y:S07]  /*5360*/  @UP0 UIMAD UR4, UR36, UR44, URZ ;  /* 0x0000002c240402a4 */ /* 0x000fee000f8e02ff */
[----:B------:R-:W-:Y:S01]  /*5370*/  @!P3 PRMT R155, R0, 0x7610, R155 ;  /* 0x00007610009bb816 */ /* 0x000fe2000000009b */
[----:B-1----:R-:W-:Y:S03]  /*5380*/  @UP0 UIMAD.WIDE UR6, UR4, 0x4, UR6 ;  /* 0x00000004040608a5 */ /* 0x002fe6000f8e0206 */
[----:B------:R-:W1:Y:S03]  /*5390*/  @!UP0 LDCU UR4, c[0x0][0x880] ;  /* 0x00011000ff0487ac */ /* 0x000e660008000800 */
[----:B------:R-:W-:Y:S01]  /*53a0*/  IMAD.U32 R2, RZ, RZ, UR6 ;  /* 0x00000006ff027e24 */ /* 0x000fe2000f8e00ff */
[----:B------:R-:W-:Y:S05]  /*53b0*/  MOV R3, UR7 ;  /* 0x0000000700037c02 */ /* 0x000fea0008000f00 */
[----:B-----5:R2:W5:Y:S02]  /*53c0*/  @P3 LDG.E R81, desc[UR46][R2.64] ;  /* 0x0000002e02513981 */ /* 0x020564000c1e1900 */
[----:B-12---:R-:W-:Y:S02]  /*53d0*/  @!P3 IMAD.U32 R81, RZ, RZ, UR4 ;  /* 0x00000004ff51be24 */ /* 0x006fe4000f8e00ff */
.L_x_85:
[----:B------:R-:W-:Y:S05]  /*53e0*/  @!P4 BRA `(.L_x_86) ;  /* 0x000000000020c947 */ /* 0x000fea0003800000 */
[----:B------:R-:W-:Y:S04]  /*53f0*/  ISETP.NE.U32.AND P3, PT, R148, RZ, PT ;  /* 0x000000ff9400720c */ /* 0x000fe80003f65070 */
[----:B------:R-:W-:Y:S11]  /*5400*/  ISETP.NE.AND.EX P3, PT, R149, RZ, PT, P3 ;  /* 0x000000ff9500720c */ /* 0x000ff60003f65330 */
[----:B------:R-:W-:Y:S02]  /*5410*/  @!UPT UIADD3 URZ, UPT, UPT, URZ, URZ, URZ ;  /* 0x000000fffffff290 */ /* 0x000fe4000fffe0ff */
[----:B------:R-:W1:Y:S01]  /*5420*/  @P3 LDC.64 R2, c[0x0][0x8a8] ;  /* 0x00022a00ff023b82 */ /* 0x000e620000000a00 */
[----:B------:R-:W-:Y:S04]  /*5430*/  @P3 IMAD R0, R150, UR36, RZ ;  /* 0x0000002496003c24 */ /* 0x000fe8000f8e02ff */
[----:B-1----:R-:W-:Y:S05]  /*5440*/  @P3 IMAD.WIDE R2, R0, 0x4, R2 ;  /* 0x0000000400023825 */ /* 0x002fea00078e0202 */
[----:B-----5:R1:W5:Y:S02]  /*5450*/  @P3 LDG.E R78, desc[UR46][R2.64] ;  /* 0x0000002e024e3981 */ /* 0x020364000c1e1900 */
[----:B-1----:R-:W2:Y:S02]  /*5460*/  @!P3 LDC R78, c[0x0][0x8a0] ;  /* 0x00022800ff4ebb82 */ /* 0x002ea40000000800 */
.L_x_86:
[----:B-----5:R-:W-:Y:S01]  /*5470*/  FSETP.NEU.AND P3, PT, R81, RZ, PT ;  /* 0x000000ff5100720b */ /* 0x020fe20003f6d000 */
[----:B------:R-:W-:Y:S01]  /*5480*/  IMAD.SHL.U32 R182, R160, 0x2, RZ ;  /* 0x00000002a0b67824 */ /* 0x000fe200078e00ff */
[----:B------:R-:W-:Y:S01]  /*5490*/  SEL R3, RZ, 0xffffffff, P2 ;  /* 0xffffffffff037807 */ /* 0x000fe20001000000 */
[----:B------:R-:W-:Y:S01]  /*54a0*/  IMAD.SHL.U32 R100, R168, 0x10, RZ ;  /* 0x00000010a8647824 */ /* 0x000fe200078e00ff */
[----:B------:R-:W-:Y:S01]  /*54b0*/  @P1 LOP3.LUT P2, RZ, R155, 0xff, RZ, 0xc0, !PT ;  /* 0x000000ff9bff1812 */ /* 0x000fe2000784c0ff */
[----:B------:R-:W-:Y:S01]  /*54c0*/  VIADD R181, R182, UR48 ;  /* 0x00000030b6b57c36 */ /* 0x000fe20008000000 */
[----:B------:R-:W-:Y:S01]  /*54d0*/  @P1 SEL R2, RZ, 0xffffffff, P3 ;  /* 0xffffffffff021807 */ /* 0x000fe20001800000 */
[----:B------:R-:W-:Y:S01]  /*54e0*/  IMAD.MOV.U32 R108, RZ, RZ, -0x10 ;  /* 0xfffffff0ff6c7424 */ /* 0x000fe200078e00ff */
[----:B------:R-:W-:Y:S01]  /*54f0*/  LOP3.LUT R167, R167, 0x1, RZ, 0x3c, !PT ;  /* 0x00000001a7a77812 */ /* 0x000fe200078e3cff */
[----:B------:R-:W-:Y:S01]  /*5500*/  IMAD.SHL.U32 R102, R169, 0x10, RZ ;  /* 0x00000010a9667824 */ /* 0x000fe200078e00ff */
[----:B------:R-:W-:Y:S01]  /*5510*/  @P0 SEL R2, R3, R2, !P2 ;  /* 0x0000000203020207 */ /* 0x000fe20005000000 */
[C---:B------:R-:W-:Y:S01]  /*5520*/  IMAD.IADD R177, R181.reuse, 0x1, R100 ;  /* 0x00000001b5b17824 */ /* 0x040fe200078e0264 */
[----:B------:R-:W-:Y:S01]  /*5530*/  LEA R87, R76, UR48, 0x3 ;  /* 0x000000304c577c11 */ /* 0x000fe2000f8e18ff */
[----:B------:R-:W-:Y:S01]  /*5540*/  IMAD.IADD R180, R181, 0x1, R102 ;  /* 0x00000001b5b47824 */ /* 0x000fe200078e0266 */
[----:B------:R-:W-:Y:S01]  /*5550*/  @P1 LOP3.LUT R2, R2, 0x1, RZ, 0xc0, !PT ;  /* 0x0000000102021812 */ /* 0x000fe200078ec0ff */
[----:B------:R-:W-:Y:S01]  /*5560*/  IMAD.IADD R175, R102, 0x1, R177 ;  /* 0x0000000166af7824 */ /* 0x000fe200078e02b1 */
[----:B------:R-:W-:Y:S01]  /*5570*/  SHF.L.U32 R0, R166, 0x1f, RZ ;  /* 0x0000001fa6007819 */ /* 0x000fe200000006ff */
[----:B------:R-:W-:Y:S01]  /*5580*/  BSSY B1, `(.L_x_87) ;  /* 0x000004a000017945 */ /* 0x000fe20003800000 */
[----:B------:R-:W-:Y:S01]  /*5590*/  ISETP.NE.U32.OR P4, PT, R2, 0x1, !P1 ;  /* 0x000000010200780c */ /* 0x000fe20004f85470 */
[----:B------:R-:W-:Y:S01]  /*55a0*/  IMAD.MOV.U32 R103, RZ, RZ, 0x1 ;  /* 0x00000001ff677424 */ /* 0x000fe200078e00ff */
[----:B------:R-:W-:Y:S01]  /*55b0*/  PLOP3.LUT P2, PT, PT, PT, UP1, 0x80, 0x8 ;  /* 0x000000000008781c */ /* 0x000fe20003f4f018 */
[----:B------:R-:W-:Y:S01]  /*55c0*/  IMAD R80, R76, 0x100, R79 ;  /* 0x000001004c507824 */ /* 0x000fe200078e024f */
[----:B------:R-:W-:Y:S01]  /*55d0*/  SEL R2, RZ, 0xffffffff, P3 ;  /* 0xffffffffff027807 */ /* 0x000fe20001800000 */
[----:B------:R-:W-:Y:S01]  /*55e0*/  IMAD.MOV.U32 R101, RZ, RZ, RZ ;  /* 0x000000ffff657224 */ /* 0x000fe200078e00ff */
[----:B------:R-:W-:Y:S02]  /*55f0*/  LOP3.LUT P3, R172, R155, 0xff, RZ, 0xc0, !PT ;  /* 0x000000ff9bac7812 */ /* 0x000fe4000786c0ff */
[----:B------:R-:W-:Y:S02]  /*5600*/  CS2R R146, SRZ ;  /* 0x0000000000927805 */ /* 0x000fe4000001ff00 */
[----:B------:R-:W-:Y:S02]  /*5610*/  P2R R179, PR, RZ, 0x10 ;  /* 0x00000010ffb37803 */ /* 0x000fe40000000000 */
[----:B------:R-:W-:Y:S02]  /*5620*/  CS2R R144, SRZ ;  /* 0x0000000000907805 */ /* 0x000fe4000001ff00 */
[----:B------:R-:W-:Y:S02]  /*5630*/  CS2R R138, SRZ ;  /* 0x00000000008a7805 */ /* 0x000fe4000001ff00 */
[----:B------:R-:W-:Y:S02]  /*5640*/  CS2R R136, SRZ ;  /* 0x0000000000887805 */ /* 0x000fe4000001ff00 */
[----:B------:R-:W-:Y:S02]  /*5650*/  CS2R R130, SRZ ;  /* 0x0000000000827805 */ /* 0x000fe4000001ff00 */
[----:B------:R-:W-:Y:S02]  /*5660*/  @P4 SHF.L.U32 R4, R167, 0x1f, RZ ;  /* 0x0000001fa7044819 */ /* 0x000fe400000006ff */
[----:B------:R-:W-:Y:S02]  /*5670*/  CS2R R128, SRZ ;  /* 0x0000000000807805 */ /* 0x000fe4000001ff00 */
[----:B------:R-:W-:Y:S02]  /*5680*/  @P2 SEL R2, R3, R2, !P3 ;  /* 0x0000000203022207 */ /* 0x000fe40005800000 */
[----:B------:R-:W-:Y:S01]  /*5690*/  CS2R R122, SRZ ;  /* 0x00000000007a7805 */ /* 0x000fe2000001ff00 */
[----:B------:R-:W1:Y:S01]  /*56a0*/  @P4 SYNCS.PHASECHK.TRANS64.TRYWAIT P1, [UR48+0x30], R4 ;  /* 0x00003004ff0045a7 */ /* 0x000e620008021130 */
[----:B------:R-:W-:Y:S02]  /*56b0*/  CS2R R120, SRZ ;  /* 0x0000000000787805 */ /* 0x000fe4000001ff00 */
[----:B------:R-:W-:Y:S02]  /*56c0*/  LOP3.LUT R2, R2, 0x1, RZ, 0xc0, !PT ;  /* 0x0000000102027812 */ /* 0x000fe400078ec0ff */
[----:B------:R-:W-:Y:S02]  /*56d0*/  CS2R R114, SRZ ;  /* 0x0000000000727805 */ /* 0x000fe4000001ff00 */
[----:B------:R-:W-:Y:S02]  /*56e0*/  CS2R R112, SRZ ;  /* 0x0000000000707805 */ /* 0x000fe4000001ff00 */
[----:B------:R-:W-:Y:S02]  /*56f0*/  CS2R R106, SRZ ;  /* 0x00000000006a7805 */ /* 0x000fe4000001ff00 */
[----:B------:R-:W-:Y:S02]  /*5700*/  ISETP.NE.U32.AND P2, PT, R2, 0x1, PT ;  /* 0x000000010200780c */ /* 0x000fe40003f45070 */
[----:B------:R-:W-:Y:S02]  /*5710*/  CS2R R104, SRZ ;  /* 0x0000000000687805 */ /* 0x000fe4000001ff00 */
[----:B------:R-:W-:Y:S02]  /*5720*/  CS2R R98, SRZ ;  /* 0x0000000000627805 */ /* 0x000fe4000001ff00 */
[----:B------:R-:W-:Y:S02]  /*5730*/  CS2R R96, SRZ ;  /* 0x0000000000607805 */ /* 0x000fe4000001ff00 */
[----:B------:R-:W-:Y:S02]  /*5740*/  P2R R109, PR, RZ, 0x4 ;  /* 0x00000004ff6d7803 */ /* 0x000fe40000000000 */
[----:B------:R-:W-:Y:S02]  /*5750*/  CS2R R90, SRZ ;  /* 0x00000000005a7805 */ /* 0x000fe4000001ff00 */
[----:B------:R-:W-:Y:S02]  /*5760*/  ISETP.NE.U32.AND P2, PT, R161, 0x1, PT ;  /* 0x00000001a100780c */ /* 0x000fe40003f45070 */
[----:B------:R-:W-:Y:S01]  /*5770*/  CS2R R88, SRZ ;  /* 0x0000000000587805 */ /* 0x000fe2000001ff00 */
[----:B------:R3:W4:Y:S01]  /*5780*/  SYNCS.PHASECHK.TRANS64.TRYWAIT P0, [R87+URZ+0xa0], R0 ;  /* 0x0000a000570075a7 */ /* 0x00072200080011ff */
[----:B------:R-:W-:Y:S05]  /*5790*/  SEL R108, R108, 0x10, !P2 ;  /* 0x000000106c6c7807 */ /* 0x000fea0005000000 */
[----:B------:R-:W-:Y:S02]  /*57a0*/  IMAD.IADD R181, R181, 0x1, R108 ;  /* 0x00000001b5b57824 */ /* 0x000fe400078e026c */
[C---:B------:R-:W-:Y:S02]  /*57b0*/  IMAD.IADD R178, R108.reuse, 0x1, R180 ;  /* 0x000000016cb27824 */ /* 0x040fe400078e02b4 */
[C---:B------:R-:W-:Y:S02]  /*57c0*/  IMAD.IADD R176, R108.reuse, 0x1, R177 ;  /* 0x000000016cb07824 */ /* 0x040fe400078e02b1 */
[----:B------:R-:W-:Y:S01]  /*57d0*/  IMAD.IADD R174, R108, 0x1, R175 ;  /* 0x000000016cae7824 */ /* 0x000fe200078e02af */
[----:B-1----:R-:W-:Y:S01]  /*57e0*/  @P4 SEL R103, RZ, 0x1, !P1 ;  /* 0x00000001ff674807 */ /* 0x002fe20004800000 */
[----:B---3--:R-:W-:Y:S06]  /*57f0*/  @!P4 BRA `(.L_x_88) ;  /* 0x000000000088c947 */ /* 0x008fec0003800000 */
[----:B------:R-:W-:Y:S01]  /*5800*/  IMAD.MOV.U32 R147, RZ, RZ, RZ ;  /* 0x000000ffff937224 */ /* 0x000fe200078e00ff */
[----:B------:R-:W-:Y:S01]  /*5810*/  ISETP.NE.AND P1, PT, R103, RZ, PT ;  /* 0x000000ff6700720c */ /* 0x000fe20003f25270 */
[----:B------:R-:W-:Y:S01]  /*5820*/  BSSY B0, `(.L_x_89) ;  /* 0x0000014000007945 */ /* 0x000fe20003800000 */
[----:B------:R-:W-:Y:S02]  /*5830*/  CS2R R90, SRZ ;  /* 0x00000000005a7805 */ /* 0x000fe4000001ff00 */
        /* <DEDUP_REMOVED lines=13> */
[----:B------:R-:W-:Y:S01]  /*5910*/  CS2R R144, SRZ ;  /* 0x0000000000907805 */ /* 0x000fe2000001ff00 */
[----:B------:R-:W-:Y:S06]  /*5920*/  @P1 BRA `(.L_x_90) ;  /* 0x00000000000c1947 */ /* 0x000fec0003800000 */
[----:B------:R-:W-:Y:S04]  /*5930*/  SHF.L.U32 R3, R167, 0x1f, RZ ;  /* 0x0000001fa7037819 */ /* 0x000fe800000006ff */
[----:B------:R-:W1:Y:S02]  /*5940*/  SYNCS.PHASECHK.TRANS64.TRYWAIT P1, [UR48+0x30], R3 ;  /* 0x00003003ff0075a7 */ /* 0x000e640008021130 */
[----:B-1----:R-:W-:Y:S05]  /*5950*/  @!P1 BRA `(.L_x_91) ;  /* 0x0000005800d49947 */ /* 0x002fea0003800000 */
.L_x_90:
[----:B------:R-:W-:Y:S05]  /*5960*/  BSYNC B0 ;  /* 0x0000000000007941 */ /* 0x000fea0003800000 */
.L_x_89:
[----:B------:R-:W-:Y:S01]  /*5970*/  ISETP.NE.AND P1, PT, R109, RZ, PT ;  /* 0x000000ff6d00720c */ /* 0x000fe20003f25270 */
[----:B------:R-:W-:Y:S11]  /*5980*/  HFMA2 R101, -RZ, RZ, 0, 5.9604644775390625e-08 ;  /* 0x00000001ff657431 */ /* 0x000ff600000001ff */
[----:B------:R-:W-:Y:S01]  /*5990*/  @!UPT UIADD3 URZ, UPT, UPT, URZ, URZ, URZ ;  /* 0x000000fffffff290 */ /* 0x000fe2000fffe0ff */
[----:B------:R3:W1:Y:S04]  /*59a0*/  @P1 LDS.128 R88, [R182+UR48+0x400] ;  /* 0x00040030b6581984 */ /* 0x0006680008000c00 */
[----:B------:R3:W1:Y:S04]  /*59b0*/  @P1 LDS.128 R96, [R181+0x400] ;  /* 0x00040000b5601984 */ /* 0x0006680000000c00 */
[----:B------:R3:W1:Y:S04]  /*59c0*/  @P1 LDS.128 R104, [R180+0x400] ;  /* 0x00040000b4681984 */ /* 0x0006680000000c00 */
[----:B------:R3:W1:Y:S04]  /*59d0*/  @P1 LDS.128 R112, [R178+0x400] ;  /* 0x00040000b2701984 */ /* 0x0006680000000c00 */
[----:B------:R3:W1:Y:S04]  /*59e0*/  @P1 LDS.128 R120, [R177+0x400] ;  /* 0x00040000b1781984 */ /* 0x0006680000000c00 */
[----:B------:R3:W1:Y:S04]  /*59f0*/  @P1 LDS.128 R128, [R176+0x400] ;  /* 0x00040000b0801984 */ /* 0x0006680000000c00 */
[----:B------:R3:W1:Y:S04]  /*5a00*/  @P1 LDS.128 R136, [R175+0x400] ;  /* 0x00040000af881984 */ /* 0x0006680000000c00 */
[----:B------:R3:W1:Y:S02]  /*5a10*/  @P1 LDS.128 R144, [R174+0x400] ;  /* 0x00040000ae901984 */ /* 0x0006640000000c00 */
.L_x_88:
[----:B------:R-:W-:Y:S05]  /*5a20*/  BSYNC B1 ;  /* 0x0000000000017941 */ /* 0x000fea0003800000 */
.L_x_87:
[----:B-1----:R-:W-:Y:S04]  /*5a30*/  SHF.R.U32.HI R3, RZ, 0x15, R80 ;  /* 0x00000015ff037819 */ /* 0x002fe80000011650 */
[----:B------:R-:W-:Y:S01]  /*5a40*/  LOP3.LUT P1, RZ, R3, 0x3, R162, 0x48, !PT ;  /* 0x0000000303ff7812 */ /* 0x000fe200078248a2 */
[----:B------:R-:W-:Y:S01]  /*5a50*/  @!UPT UIADD3 URZ, UPT, UPT, URZ, URZ, URZ ;  /* 0x000000fffffff290 */ /* 0x000fe2000fffe0ff */
[----:B----4-:R-:W-:Y:S11]  /*5a60*/  @P0 BRA `(.L_x_92) ;  /* 0x0000000000080947 */ /* 0x010ff60003800000 */
[----:B------:R-:W1:Y:S02]  /*5a70*/  SYNCS.PHASECHK.TRANS64.TRYWAIT P0, [R87+URZ+0xa0], R0 ;  /* 0x0000a000570075a7 */ /* 0x000e6400080011ff */
[----:B-1----:R-:W-:Y:S05]  /*5a80*/  @!P0 BRA `(.L_x_93) ;  /* 0x0000005800a08947 */ /* 0x002fea0003800000 */
.L_x_92:
[----:B------:R-:W-:Y:S05]  /*5a90*/  @!P1 BRA `(.L_x_94) ;  /* 0x0000000000409947 */ /* 0x000fea0003800000 */
[----:B------:R-:W4:Y:S01]  /*5aa0*/  LDCU.64 UR8, c[0x4][0x70] ;  /* 0x01000e00ff0877ac */ /* 0x000f220008000a00 */
[----:B------:R-:W-:Y:S01]  /*5ab0*/  MOV R3, 0x0 ;  /* 0x0000000000037802 */ /* 0x000fe20000000f00 */
[----:B------:R-:W-:Y:S02]  /*5ac0*/  HFMA2 R12, -RZ, RZ, 0, 5.9604644775390625e-08 ;  /* 0x00000001ff0c7431 */ /* 0x000fe400000001ff */
[----:B------:R-:W-:Y:S02]  /*5ad0*/  IMAD.MOV.U32 R8, RZ, RZ, 0x192 ;  /* 0x00000192ff087424 */ /* 0x000fe400078e00ff */
[----:B------:R-:W-:Y:S01]  /*5ae0*/  IMAD.MOV.U32 R13, RZ, RZ, RZ ;  /* 0x000000ffff0d7224 */ /* 0x000fe200078e00ff */
[----:B------:R-:W5:Y:S01]  /*5af0*/  LDCU.64 UR6, c[0x4][0x78] ;  /* 0x01000f00ff0677ac */ /* 0x000f620008000a00 */
[----:B------:R-:W1:Y:S01]  /*5b00*/  LDC.64 R2, c[0x4][R3] ;  /* 0x0100000003027b82 */ /* 0x000e620000000a00 */
[----:B------:R-:W2:Y:S01]  /*5b10*/  LDCU.64 UR4, c[0x4][0x10] ;  /* 0x01000200ff0477ac */ /* 0x000ea20008000a00 */
[----:B----4-:R-:W-:Y:S01]  /*5b20*/  MOV R5, UR9 ;  /* 0x0000000900057c02 */ /* 0x010fe20008000f00 */
[----:B------:R-:W-:Y:S01]  /*5b30*/  IMAD.U32 R4, RZ, RZ, UR8 ;  /* 0x00000008ff047e24 */ /* 0x000fe2000f8e00ff */
[----:B-----5:R-:W-:Y:S01]  /*5b40*/  MOV R7, UR7 ;  /* 0x0000000700077c02 */ /* 0x020fe20008000f00 */
[----:B------:R-:W-:Y:S01]  /*5b50*/  IMAD.U32 R6, RZ, RZ, UR6 ;  /* 0x00000006ff067e24 */ /* 0x000fe2000f8e00ff */
[----:B--2---:R-:W-:Y:S01]  /*5b60*/  MOV R11, UR5 ;  /* 0x00000005000b7c02 */ /* 0x004fe20008000f00 */
[----:B------:R-:W-:Y:S02]  /*5b70*/  IMAD.U32 R10, RZ, RZ, UR4 ;  /* 0x00000004ff0a7e24 */ /* 0x000fe4000f8e00ff */
[----:B------:R-:W-:Y:S07]  /*5b80*/  LEPC R20, `(.L_x_94) ;  /* 0x000000001014794e */ /* 0x000fee0000000000 */
[----:B-1-3--:R-:W-:Y:S05]  /*5b90*/  CALL.ABS.NOINC R2 ;  /* 0x0000000002007343 */ /* 0x00afea0003c00000 */
.L_x_94:
[----:B------:R-:W-:Y:S01]  /*5ba0*/  SHF.L.U32 R82, R88, 0x10, RZ ;  /* 0x0000001058527819 */ /* 0x000fe200000006ff */
[----:B------:R-:W-:Y:S05]  /*5bb0*/  WARPSYNC.ALL ;  /* 0x0000000000007948 */ /* 0x000fea0003800000 */
[----:B------:R-:W-:Y:S01]  /*5bc0*/  R2UR UR4, R80 ;  /* 0x00000000500472ca */ /* 0x000fe200000e0000 */
[----:B------:R-:W-:Y:S01]  /*5bd0*/  BSSY.RECONVERGENT B0, `(.L_x_95) ;  /* 0x00000fc000007945 */ /* 0x000fe20003800200 */
[----:B------:R-:W-:Y:S02]  /*5be0*/  LOP3.LUT R83, R88, 0xffff0000, RZ, 0xc0, !PT ;  /* 0xffff000058537812 */ /* 0x000fe400078ec0ff */
[----:B------:R-:W-:Y:S02]  /*5bf0*/  LOP3.LUT R84, R89, 0xffff0000, RZ, 0xc0, !PT ;  /* 0xffff000059547812 */ /* 0x000fe400078ec0ff */
[C---:B------:R-:W-:Y:S02]  /*5c00*/  SHF.L.U32 R85, R107.reuse, 0x10, RZ ;  /* 0x000000106b557819 */ /* 0x040fe400000006ff */
[----:B------:R-:W-:Y:S02]  /*5c10*/  LOP3.LUT R86, R107, 0xffff0000, RZ, 0xc0, !PT ;  /* 0xffff00006b567812 */ /* 0x000fe400078ec0ff */
[----:B------:R-:W-:Y:S03]  /*5c20*/  ISETP.NE.AND P0, PT, R170, RZ, PT ;  /* 0x000000ffaa00720c */ /* 0x000fe60003f05270 */
[----:B------:R-:W1:Y:S02]  /*5c30*/  LDTM.x64 R4, tmem[UR4] ;  /* 0x00000004000479ee */ /* 0x000e640008340000 */
[C---:B-12---:R-:W-:Y:S01]  /*5c40*/  FMUL R0, R78.reuse, R4 ;  /* 0x000000044e007220 */ /* 0x046fe20000400000 */
[C---:B------:R-:W-:Y:S01]  /*5c50*/  FMUL R2, R78.reuse, R5 ;  /* 0x000000054e027220 */ /* 0x040fe20000400000 */
[C---:B------:R-:W-:Y:S01]  /*5c60*/  FMUL R3, R78.reuse, R6 ;  /* 0x000000064e037220 */ /* 0x040fe20000400000 */
[----:B------:R-:W-:Y:S01]  /*5c70*/  FMUL R7, R78, R7 ;  /* 0x000000074e077220 */ /* 0x000fe20000400000 */
[----:B------:R-:W-:Y:S01]  /*5c80*/  FFMA R0, R81, R82, R0 ;  /* 0x0000005251007223 */ /* 0x000fe20000000000 */
[----:B------:R-:W-:Y:S01]  /*5c90*/  SHF.L.U32 R82, R89, 0x10, RZ ;  /* 0x0000001059527819 */ /* 0x000fe200000006ff */
[C---:B------:R-:W-:Y:S01]  /*5ca0*/  FFMA R2, R81.reuse, R83, R2 ;  /* 0x0000005351027223 */ /* 0x040fe20000000002 */
[----:B------:R-:W-:Y:S01]  /*5cb0*/  SHF.L.U32 R83, R90, 0x10, RZ ;  /* 0x000000105a537819 */ /* 0x000fe200000006ff */
[C---:B------:R-:W-:Y:S01]  /*5cc0*/  FMUL R4, R78.reuse, R8 ;  /* 0x000000084e047220 */ /* 0x040fe20000400000 */
[----:B------:R-:W-:Y:S01]  /*5cd0*/  FMUL R5, R78, R9 ;  /* 0x000000094e057220 */ /* 0x000fe20000400000 */
[C---:B------:R-:W-:Y:S01]  /*5ce0*/  FFMA R3, R81.reuse, R82, R3 ;  /* 0x0000005251037223 */ /* 0x040fe20000000003 */
[----:B------:R-:W-:Y:S01]  /*5cf0*/  LOP3.LUT R82, R90, 0xffff0000, RZ, 0xc0, !PT ;  /* 0xffff00005a527812 */ /* 0x000fe200078ec0ff */
[----:B------:R-:W-:Y:S01]  /*5d00*/  FFMA R7, R81, R84, R7 ;  /* 0x0000005451077223 */ /* 0x000fe20000000007 */
[----:B------:R-:W-:Y:S01]  /*5d10*/  LOP3.LUT R84, R91, 0xffff0000, RZ, 0xc0, !PT ;  /* 0xffff00005b547812 */ /* 0x000fe200078ec0ff */
[----:B------:R-:W-:Y:S01]  /*5d20*/  FFMA R4, R81, R83, R4 ;  /* 0x0000005351047223 */ /* 0x000fe20000000004 */
[----:B------:R-:W-:Y:S01]  /*5d30*/  SHF.L.U32 R83, R91, 0x10, RZ ;  /* 0x000000105b537819 */ /* 0x000fe200000006ff */
[----:B------:R-:W-:Y:S01]  /*5d40*/  FMUL R6, R78, R10 ;  /* 0x0000000a4e067220 */ /* 0x000fe20000400000 */
[----:B------:R-:W-:Y:S01]  /*5d50*/  F2FP.BF16.F32.PACK_AB R92, R2, R0 ;  /* 0x00000000025c723e */ /* 0x000fe200000010ff */
[----:B------:R-:W-:Y:S01]  /*5d60*/  FMUL R11, R78, R11 ;  /* 0x0000000b4e0b7220 */ /* 0x000fe20000400000 */
[----:B------:R-:W-:Y:S01]  /*5d70*/  F2FP.BF16.F32.PACK_AB R93, R7, R3 ;  /* 0x00000003075d723e */ /* 0x000fe200000010ff */
[C---:B------:R-:W-:Y:S01]  /*5d80*/  FFMA R5, R81.reuse, R82, R5 ;  /* 0x0000005251057223 */ /* 0x040fe20000000005 */
[----:B------:R-:W-:Y:S01]  /*5d90*/  SHF.L.U32 R82, R96, 0x10, RZ ;  /* 0x0000001060527819 */ /* 0x000fe200000006ff */
[----:B------:R-:W-:Y:S01]  /*5da0*/  FFMA R6, R81, R83, R6 ;  /* 0x0000005351067223 */ /* 0x000fe20000000006 */
[----:B------:R-:W-:Y:S01]  /*5db0*/  SHF.L.U32 R83, R98, 0x10, RZ ;  /* 0x0000001062537819 */ /* 0x000fe200000006ff */
[----:B------:R-:W-:Y:S01]  /*5dc0*/  FMUL R8, R78, R12 ;  /* 0x0000000c4e087220 */ /* 0x000fe20000400000 */
[----:B------:R-:W-:Y:S01]  /*5dd0*/  F2FP.BF16.F32.PACK_AB R94, R5, R4 ;  /* 0x00000004055e723e */ /* 0x000fe200000010ff */
[C---:B------:R-:W-:Y:S01]  /*5de0*/  FFMA R11, R81.reuse, R84, R11 ;  /* 0x00000054510b7223 */ /* 0x040fe2000000000b */
[----:B------:R-:W-:Y:S01]  /*5df0*/  LOP3.LUT R84, R96, 0xffff0000, RZ, 0xc0, !PT ;  /* 0xffff000060547812 */ /* 0x000fe200078ec0ff */
[C---:B------:R-:W-:Y:S01]  /*5e00*/  FMUL R9, R78.reuse, R13 ;  /* 0x0000000d4e097220 */ /* 0x040fe20000400000 */
[----:B------:R-:W-:Y:S01]  /*5e10*/  FFMA R8, R81, R82, R8 ;  /* 0x0000005251087223 */ /* 0x000fe20000000008 */
[----:B------:R-:W-:Y:S01]  /*5e20*/  SHF.L.U32 R82, R97, 0x10, RZ ;  /* 0x0000001061527819 */ /* 0x000fe200000006ff */
[C---:B------:R-:W-:Y:S01]  /*5e30*/  FMUL R10, R78.reuse, R14 ;  /* 0x0000000e4e0a7220 */ /* 0x040fe20000400000 */
[----:B------:R-:W-:Y:S01]  /*5e40*/  F2FP.BF16.F32.PACK_AB R95, R11, R6 ;  /* 0x000000060b5f723e */ /* 0x000fe200000010ff */
[----:B------:R-:W-:Y:S01]  /*5e50*/  FFMA R9, R81, R84, R9 ;  /* 0x0000005451097223 */ /* 0x000fe20000000009 */
[----:B------:R-:W-:Y:S01]  /*5e60*/  LOP3.LUT R84, R97, 0xffff0000, RZ, 0xc0, !PT ;  /* 0xffff000061547812 */ /* 0x000fe200078ec0ff */
[----:B------:R-:W-:Y:S01]  /*5e70*/  FMUL R15, R78, R15 ;  /* 0x0000000f4e0f7220 */ /* 0x000fe20000400000 */
[----:B------:R-:W-:Y:S01]  /*5e80*/  FFMA R10, R81, R82, R10 ;  /* 0x00000052510a7223 */ /* 0x000fe2000000000a */
[----:B------:R-:W-:Y:S01]  /*5e90*/  LOP3.LUT R82, R98, 0xffff0000, RZ, 0xc0, !PT ;  /* 0xffff000062527812 */ /* 0x000fe200078ec0ff */
[C---:B------:R-:W-:Y:S01]  /*5ea0*/  FMUL R12, R78.reuse, R16 ;  /* 0x000000104e0c7220 */ /* 0x040fe20000400000 */
[----:B------:R-:W-:Y:S01]  /*5eb0*/  F2FP.BF16.F32.PACK_AB R116, R9, R8 ;  /* 0x000000080974723e */ /* 0x000fe200000010ff */
[----:B------:R-:W-:Y:S01]  /*5ec0*/  FMUL R13, R78, R17 ;  /* 0x000000114e0d7220 */ /* 0x000fe20000400000 */
[----:B------:R-:W-:Y:S01]  /*5ed0*/  FFMA R15, R81, R84, R15 ;  /* 0x00000054510f7223 */ /* 0x000fe2000000000f */
[----:B------:R-:W-:Y:S01]  /*5ee0*/  LOP3.LUT R84, R99, 0xffff0000, RZ, 0xc0, !PT ;  /* 0xffff000063547812 */ /* 0x000fe200078ec0ff */
[----:B------:R-:W-:Y:S01]  /*5ef0*/  FFMA R12, R81, R83, R12 ;  /* 0x00000053510c7223 */ /* 0x000fe2000000000c */
[----:B------:R-:W-:Y:S01]  /*5f00*/  SHF.L.U32 R83, R99, 0x10, RZ ;  /* 0x0000001063537819 */ /* 0x000fe200000006ff */
[----:B------:R-:W-:Y:S01]  /*5f10*/  FFMA R13, R81, R82, R13 ;  /* 0x00000052510d7223 */ /* 0x000fe2000000000d */
[----:B------:R-:W-:Y:S01]  /*5f20*/  SHF.L.U32 R82, R104, 0x10, RZ ;  /* 0x0000001068527819 */ /* 0x000fe200000006ff */
[C---:B------:R-:W-:Y:S01]  /*5f30*/  FMUL R14, R78.reuse, R18 ;  /* 0x000000124e0e7220 */ /* 0x040fe20000400000 */
[----:B------:R-:W-:Y:S01]  /*5f40*/  F2FP.BF16.F32.PACK_AB R117, R15, R10 ;  /* 0x0000000a0f75723e */ /* 0x000fe200000010ff */
[C---:B------:R-:W-:Y:S01]  /*5f50*/  FMUL R19, R78.reuse, R19 ;  /* 0x000000134e137220 */ /* 0x040fe20000400000 */
[----:B------:R-:W-:Y:S01]  /*5f60*/  F2FP.BF16.F32.PACK_AB R118, R13, R12 ;  /* 0x0000000c0d76723e */ /* 0x000fe200000010ff */
[----:B------:R-:W-:Y:S01]  /*5f70*/  FMUL R16, R78, R20 ;  /* 0x000000144e107220 */ /* 0x000fe20000400000 */
[C---:B------:R-:W-:Y:S01]  /*5f80*/  FFMA R14, R81.reuse, R83, R14 ;  /* 0x00000053510e7223 */ /* 0x040fe2000000000e */
[----:B------:R-:W-:Y:S01]  /*5f90*/  SHF.L.U32 R83, R106, 0x10, RZ ;  /* 0x000000106a537819 */ /* 0x000fe200000006ff */
[C---:B------:R-:W-:Y:S01]  /*5fa0*/  FFMA R19, R81.reuse, R84, R19 ;  /* 0x0000005451137223 */ /* 0x040fe20000000013 */
[----:B------:R-:W-:Y:S01]  /*5fb0*/  LOP3.LUT R84, R104, 0xffff0000, RZ, 0xc0, !PT ;  /* 0xffff000068547812 */ /* 0x000fe200078ec0ff */
[----:B------:R-:W-:Y:S01]  /*5fc0*/  FFMA R16, R81, R82, R16 ;  /* 0x0000005251107223 */ /* 0x000fe20000000010 */
[----:B------:R-:W-:Y:S01]  /*5fd0*/  SHF.L.U32 R82, R105, 0x10, RZ ;  /* 0x0000001069527819 */ /* 0x000fe200000006ff */
[C---:B------:R-:W-:Y:S01]  /*5fe0*/  FMUL R17, R78.reuse, R21 ;  /* 0x000000154e117220 */ /* 0x040fe20000400000 */
[----:B------:R-:W-:Y:S01]  /*5ff0*/  F2FP.BF16.F32.PACK_AB R119, R19, R14 ;  /* 0x0000000e1377723e */ /* 0x000fe200000010ff */
[C---:B------:R-:W-:Y:S01]  /*6000*/  FMUL R18, R78.reuse, R22 ;  /* 0x000000164e127220 */ /* 0x040fe20000400000 */
[----:B------:R-:W-:Y:S01]  /*6010*/  FMUL R23, R78, R23 ;  /* 0x000000174e177220 */ /* 0x000fe20000400000 */
[C---:B------:R-:W-:Y:S01]  /*6020*/  FFMA R17, R81.reuse, R84, R17 ;  /* 0x0000005451117223 */ /* 0x040fe20000000011 */
[----:B------:R-:W-:Y:S01]  /*6030*/  LOP3.LUT R84, R106, 0xffff0000, RZ, 0xc0, !PT ;  /* 0xffff00006a547812 */ /* 0x000fe200078ec0ff */
[----:B------:R-:W-:Y:S01]  /*6040*/  FFMA R18, R81, R82, R18 ;  /* 0x0000005251127223 */ /* 0x000fe20000000012 */
[----:B------:R-:W-:Y:S01]  /*6050*/  LOP3.LUT R82, R105, 0xffff0000, RZ, 0xc0, !PT ;  /* 0xffff000069527812 */ /* 0x000fe200078ec0ff */
[C---:B------:R-:W-:Y:S01]  /*6060*/  FMUL R20, R78.reuse, R24 ;  /* 0x000000184e147220 */ /* 0x040fe20000400000 */
[----:B------:R-:W-:Y:S01]  /*6070*/  F2FP.BF16.F32.PACK_AB R124, R17, R16 ;  /* 0x00000010117c723e */ /* 0x000fe200000010ff */
[C---:B------:R-:W-:Y:S01]  /*6080*/  FMUL R21, R78.reuse, R25 ;  /* 0x000000194e157220 */ /* 0x040fe20000400000 */
[----:B------:R-:W-:Y:S01]  /*6090*/  FMUL R22, R78, R26 ;  /* 0x0000001a4e167220 */ /* 0x000fe20000400000 */
[C---:B------:R-:W-:Y:S01]  /*60a0*/  FFMA R23, R81.reuse, R82, R23 ;  /* 0x0000005251177223 */ /* 0x040fe20000000017 */
[----:B------:R-:W-:Y:S01]  /*60b0*/  SHF.L.U32 R82, R112, 0x10, RZ ;  /* 0x0000001070527819 */ /* 0x000fe200000006ff */
[C---:B------:R-:W-:Y:S01]  /*60c0*/  FMUL R27, R78.reuse, R27 ;  /* 0x0000001b4e1b7220 */ /* 0x040fe20000400000 */
[----:B------:R-:W-:Y:S01]  /*60d0*/  FFMA R20, R81, R83, R20 ;  /* 0x0000005351147223 */ /* 0x000fe20000000014 */
[----:B------:R-:W-:Y:S01]  /*60e0*/  SHF.L.U32 R83, R113, 0x10, RZ ;  /* 0x0000001071537819 */ /* 0x000fe200000006ff */
[----:B------:R-:W-:Y:S01]  /*60f0*/  FMUL R24, R78, R28 ;  /* 0x0000001c4e187220 */ /* 0x000fe20000400000 */
[----:B------:R-:W-:Y:S01]  /*6100*/  F2FP.BF16.F32.PACK_AB R125, R23, R18 ;  /* 0x00000012177d723e */ /* 0x000fe200000010ff */
[C---:B------:R-:W-:Y:S01]  /*6110*/  FFMA R21, R81.reuse, R84, R21 ;  /* 0x0000005451157223 */ /* 0x040fe20000000015 */
[----:B------:R-:W-:Y:S01]  /*6120*/  LOP3.LUT R84, R112, 0xffff0000, RZ, 0xc0, !PT ;  /* 0xffff000070547812 */ /* 0x000fe200078ec0ff */
[----:B------:R-:W-:Y:S01]  /*6130*/  FFMA R22, R81, R85, R22 ;  /* 0x0000005551167223 */ /* 0x000fe20000000016 */
[----:B------:R-:W-:Y:S01]  /*6140*/  SHF.L.U32 R85, R115, 0x10, RZ ;  /* 0x0000001073557819 */ /* 0x000fe200000006ff */
[----:B------:R-:W-:Y:S01]  /*6150*/  FFMA R27, R81, R86, R27 ;  /* 0x00000056511b7223 */ /* 0x000fe2000000001b */
[----:B------:R-:W-:Y:S01]  /*6160*/  F2FP.BF16.F32.PACK_AB R126, R21, R20 ;  /* 0x00000014157e723e */ /* 0x000fe200000010ff */
[----:B------:R-:W-:Y:S01]  /*6170*/  FFMA R24, R81, R82, R24 ;  /* 0x0000005251187223 */ /* 0x000fe20000000018 */
[----:B------:R-:W-:Y:S01]  /*6180*/  LOP3.LUT R82, R113, 0xffff0000, RZ, 0xc0, !PT ;  /* 0xffff000071527812 */ /* 0x000fe200078ec0ff */
[C---:B------:R-:W-:Y:S01]  /*6190*/  FMUL R25, R78.reuse, R29 ;  /* 0x0000001d4e197220 */ /* 0x040fe20000400000 */
[----:B------:R-:W-:Y:S01]  /*61a0*/  F2FP.BF16.F32.PACK_AB R127, R27, R22 ;  /* 0x000000161b7f723e */ /* 0x000fe200000010ff */
[C---:B------:R-:W-:Y:S01]  /*61b0*/  FMUL R26, R78.reuse, R30 ;  /* 0x0000001e4e1a7220 */ /* 0x040fe20000400000 */
[----:B------:R-:W-:Y:S01]  /*61c0*/  LOP3.LUT R86, R147, 0xffff0000, RZ, 0xc0, !PT ;  /* 0xffff000093567812 */ /* 0x000fe200078ec0ff */
[----:B------:R-:W-:Y:S01]  /*61d0*/  FMUL R31, R78, R31 ;  /* 0x0000001f4e1f7220 */ /* 0x000fe20000400000 */
[----:B------:R-:W-:Y:S01]  /*61e0*/  FFMA R25, R81, R84, R25 ;  /* 0x0000005451197223 */ /* 0x000fe20000000019 */
[----:B------:R-:W-:Y:S01]  /*61f0*/  LOP3.LUT R84, R115, 0xffff0000, RZ, 0xc0, !PT ;  /* 0xffff000073547812 */ /* 0x000fe200078ec0ff */
[C---:B------:R-:W-:Y:S01]  /*6200*/  FFMA R26, R81.reuse, R83, R26 ;  /* 0x00000053511a7223 */ /* 0x040fe2000000001a */
[C---:B------:R-:W-:Y:S01]  /*6210*/  SHF.L.U32 R83, R114.reuse, 0x10, RZ ;  /* 0x0000001072537819 */ /* 0x040fe200000006ff */
[C---:B------:R-:W-:Y:S01]  /*6220*/  FFMA R31, R81.reuse, R82, R31 ;  /* 0x00000052511f7223 */ /* 0x040fe2000000001f */
[----:B------:R-:W-:Y:S01]  /*6230*/  LOP3.LUT R82, R114, 0xffff0000, RZ, 0xc0, !PT ;  /* 0xffff000072527812 */ /* 0x000fe200078ec0ff */
[C---:B------:R-:W-:Y:S01]  /*6240*/  FMUL R28, R78.reuse, R32 ;  /* 0x000000204e1c7220 */ /* 0x040fe20000400000 */
[C---:B------:R-:W-:Y:S01]  /*6250*/  FMUL R29, R78.reuse, R33 ;  /* 0x000000214e1d7220 */ /* 0x040fe20000400000 */
[C---:B------:R-:W-:Y:S01]  /*6260*/  FMUL R30, R78.reuse, R34 ;  /* 0x000000224e1e7220 */ /* 0x040fe20000400000 */
[----:B------:R-:W-:Y:S01]  /*6270*/  FMUL R35, R78, R35 ;  /* 0x000000234e237220 */ /* 0x000fe20000400000 */
[----:B------:R-:W-:Y:S01]  /*6280*/  FFMA R28, R81, R83, R28 ;  /* 0x00000053511c7223 */ /* 0x000fe2000000001c */
[----:B------:R-:W-:Y:S01]  /*6290*/  SHF.L.U32 R83, R121, 0x10, RZ ;  /* 0x0000001079537819 */ /* 0x000fe200000006ff */
[C---:B------:R-:W-:Y:S01]  /*62a0*/  FFMA R29, R81.reuse, R82, R29 ;  /* 0x00000052511d7223 */ /* 0x040fe2000000001d */
[C---:B------:R-:W-:Y:S01]  /*62b0*/  SHF.L.U32 R82, R120.reuse, 0x10, RZ ;  /* 0x0000001078527819 */ /* 0x040fe200000006ff */
[----:B------:R-:W-:Y:S01]  /*62c0*/  FFMA R30, R81, R85, R30 ;  /* 0x00000055511e7223 */ /* 0x000fe2000000001e */
[----:B------:R-:W-:Y:S01]  /*62d0*/  SHF.L.U32 R85, R123, 0x10, RZ ;  /* 0x000000107b557819 */ /* 0x000fe200000006ff */
[C---:B------:R-:W-:Y:S01]  /*62e0*/  FFMA R35, R81.reuse, R84, R35 ;  /* 0x0000005451237223 */ /* 0x040fe20000000023 */
[----:B------:R-:W-:Y:S01]  /*62f0*/  LOP3.LUT R84, R120, 0xffff0000, RZ, 0xc0, !PT ;  /* 0xffff000078547812 */ /* 0x000fe200078ec0ff */
[C---:B------:R-:W-:Y:S01]  /*6300*/  FMUL R32, R78.reuse, R36 ;  /* 0x000000244e207220 */ /* 0x040fe20000400000 */
[C---:B------:R-:W-:Y:S01]  /*6310*/  FMUL R33, R78.reuse, R37 ;  /* 0x000000254e217220 */ /* 0x040fe20000400000 */
[----:B------:R-:W-:Y:S01]  /*6320*/  FMUL R34, R78, R38 ;  /* 0x000000264e227220 */ /* 0x000fe20000400000 */
[----:B------:R1:W-:Y:S01]  /*6330*/  STS.128 [R182+UR48+0x400], R92 ;  /* 0x0004005cb6007988 */ /* 0x0003e20008000c30 */
[----:B------:R-:W-:Y:S01]  /*6340*/  FFMA R32, R81, R82, R32 ;  /* 0x0000005251207223 */ /* 0x000fe20000000020 */
[----:B------:R-:W-:Y:S01]  /*6350*/  LOP3.LUT R82, R121, 0xffff0000, RZ, 0xc0, !PT ;  /* 0xffff000079527812 */ /* 0x000fe200078ec0ff */
[C---:B------:R-:W-:Y:S01]  /*6360*/  FFMA R33, R81.reuse, R84, R33 ;  /* 0x0000005451217223 */ /* 0x040fe20000000021 */
[----:B------:R-:W-:Y:S01]  /*6370*/  LOP3.LUT R84, R122, 0xffff0000, RZ, 0xc0, !PT ;  /* 0xffff00007a547812 */ /* 0x000fe200078ec0ff */
[----:B------:R-:W-:Y:S01]  /*6380*/  FMUL R39, R78, R39 ;  /* 0x000000274e277220 */ /* 0x000fe20000400000 */
[C---:B------:R-:W-:Y:S01]  /*6390*/  FFMA R34, R81.reuse, R83, R34 ;  /* 0x0000005351227223 */ /* 0x040fe20000000022 */
[----:B------:R-:W-:Y:S01]  /*63a0*/  SHF.L.U32 R83, R122, 0x10, RZ ;  /* 0x000000107a537819 */ /* 0x000fe200000006ff */
[C---:B------:R-:W-:Y:S01]  /*63b0*/  FMUL R36, R78.reuse, R40 ;  /* 0x000000284e247220 */ /* 0x040fe20000400000 */
[----:B------:R-:W-:Y:S01]  /*63c0*/  FFMA R39, R81, R82, R39 ;  /* 0x0000005251277223 */ /* 0x000fe20000000027 */
[----:B------:R-:W-:Y:S01]  /*63d0*/  LOP3.LUT R82, R123, 0xffff0000, RZ, 0xc0, !PT ;  /* 0xffff00007b527812 */ /* 0x000fe200078ec0ff */
[C---:B------:R-:W-:Y:S01]  /*63e0*/  FMUL R37, R78.reuse, R41 ;  /* 0x000000294e257220 */ /* 0x040fe20000400000 */
[C---:B------:R-:W-:Y:S01]  /*63f0*/  FMUL R38, R78.reuse, R42 ;  /* 0x0000002a4e267220 */ /* 0x040fe20000400000 */
[----:B------:R-:W-:Y:S01]  /*6400*/  FMUL R43, R78, R43 ;  /* 0x0000002b4e2b7220 */ /* 0x000fe20000400000 */
[C---:B------:R-:W-:Y:S01]  /*6410*/  FFMA R36, R81.reuse, R83, R36 ;  /* 0x0000005351247223 */ /* 0x040fe20000000024 */
[C---:B------:R-:W-:Y:S01]  /*6420*/  SHF.L.U32 R83, R128.reuse, 0x10, RZ ;  /* 0x0000001080537819 */ /* 0x040fe200000006ff */
[----:B------:R2:W-:Y:S01]  /*6430*/  STS.128 [R181+0x400], R116 ;  /* 0x00040074b5007388 */ /* 0x0005e20000000c00 */
[----:B------:R-:W-:Y:S01]  /*6440*/  FFMA R37, R81, R84, R37 ;  /* 0x0000005451257223 */ /* 0x000fe20000000025 */
[----:B------:R-:W-:Y:S01]  /*6450*/  LOP3.LUT R84, R129, 0xffff0000, RZ, 0xc0, !PT ;  /* 0xffff000081547812 */ /* 0x000fe200078ec0ff */
[----:B------:R-:W-:Y:S01]  /*6460*/  FFMA R38, R81, R85, R38 ;  /* 0x0000005551267223 */ /* 0x000fe20000000026 */
[----:B------:R-:W-:Y:S01]  /*6470*/  SHF.L.U32 R85, R129, 0x10, RZ ;  /* 0x0000001081557819 */ /* 0x000fe200000006ff */
        /* <DEDUP_REMOVED lines=8> */
[----:B------:R4:W-:Y:S01]  /*6500*/  STS.128 [R180+0x400], R124 ;  /* 0x0004007cb4007388 */ /* 0x0009e20000000c00 */
[C---:B------:R-:W-:Y:S01]  /*6510*/  FFMA R41, R81.reuse, R82, R41 ;  /* 0x0000005251297223 */ /* 0x040fe20000000029 */
[C---:B------:R-:W-:Y:S01]  /*6520*/  SHF.L.U32 R82, R130.reuse, 0x10, RZ ;  /* 0x0000001082527819 */ /* 0x040fe200000006ff */
[----:B------:R-:W-:Y:S01]  /*6530*/  FFMA R42, R81, R85, R42 ;  /* 0x00000055512a7223 */ /* 0x000fe2000000002a */
[----:B------:R-:W-:Y:S01]  /*6540*/  SHF.L.U32 R85, R137, 0x10, RZ ;  /* 0x0000001089557819 */ /* 0x000fe200000006ff */
[----:B------:R-:W-:Y:S01]  /*6550*/  FFMA R47, R81, R84, R47 ;  /* 0x00000054512f7223 */ /* 0x000fe2000000002f */
[----:B------:R-:W-:Y:S01]  /*6560*/  LOP3.LUT R84, R130, 0xffff0000, RZ, 0xc0, !PT ;  /* 0xffff000082547812 */ /* 0x000fe200078ec0ff */
[C---:B------:R-:W-:Y:S01]  /*6570*/  FMUL R44, R78.reuse, R48 ;  /* 0x000000304e2c7220 */ /* 0x040fe20000400000 */
[----:B-1----:R-:W-:Y:S01]  /*6580*/  F2FP.BF16.F32.PACK_AB R92, R25, R24 ;  /* 0x00000018195c723e */ /* 0x002fe200000010ff */
[C---:B------:R-:W-:Y:S01]  /*6590*/  FMUL R45, R78.reuse, R49 ;  /* 0x000000314e2d7220 */ /* 0x040fe20000400000 */
[----:B------:R-:W-:Y:S01]  /*65a0*/  F2FP.BF16.F32.PACK_AB R93, R31, R26 ;  /* 0x0000001a1f5d723e */ /* 0x000fe200000010ff */
[----:B------:R-:W-:Y:S01]  /*65b0*/  FMUL R46, R78, R50 ;  /* 0x000000324e2e7220 */ /* 0x000fe20000400000 */
[----:B------:R-:W-:Y:S01]  /*65c0*/  F2FP.BF16.F32.PACK_AB R94, R29, R28 ;  /* 0x0000001c1d5e723e */ /* 0x000fe200000010ff */
[----:B------:R-:W-:Y:S01]  /*65d0*/  FFMA R44, R81, R82, R44 ;  /* 0x00000052512c7223 */ /* 0x000fe2000000002c */
[----:B------:R-:W-:Y:S01]  /*65e0*/  LOP3.LUT R82, R131, 0xffff0000, RZ, 0xc0, !PT ;  /* 0xffff000083527812 */ /* 0x000fe200078ec0ff */
[----:B------:R-:W-:Y:S01]  /*65f0*/  FFMA R45, R81, R84, R45 ;  /* 0x00000054512d7223 */ /* 0x000fe2000000002d */
[----:B------:R-:W-:Y:S01]  /*6600*/  LOP3.LUT R84, R136, 0xffff0000, RZ, 0xc0, !PT ;  /* 0xffff000088547812 */ /* 0x000fe200078ec0ff */
[----:B------:R-:W-:Y:S01]  /*6610*/  FMUL R51, R78, R51 ;  /* 0x000000334e337220 */ /* 0x000fe20000400000 */
[----:B------:R-:W-:Y:S01]  /*6620*/  F2FP.BF16.F32.PACK_AB R95, R35, R30 ;  /* 0x0000001e235f723e */ /* 0x000fe200000010ff */
[----:B------:R-:W-:Y:S01]  /*6630*/  FFMA R46, R81, R83, R46 ;  /* 0x00000053512e7223 */ /* 0x000fe2000000002e */
[----:B------:R-:W-:Y:S01]  /*6640*/  SHF.L.U32 R83, R136, 0x10, RZ ;  /* 0x0000001088537819 */ /* 0x000fe200000006ff */
[C---:B------:R-:W-:Y:S01]  /*6650*/  FMUL R48, R78.reuse, R52 ;  /* 0x000000344e307220 */ /* 0x040fe20000400000 */
[----:B--2---:R-:W-:Y:S01]  /*6660*/  F2FP.BF16.F32.PACK_AB R116, R33, R32 ;  /* 0x000000202174723e */ /* 0x004fe200000010ff */
[----:B------:R-:W-:Y:S01]  /*6670*/  FFMA R51, R81, R82, R51 ;  /* 0x0000005251337223 */ /* 0x000fe20000000033 */
[----:B------:R-:W-:Y:S01]  /*6680*/  LOP3.LUT R82, R137, 0xffff0000, RZ, 0xc0, !PT ;  /* 0xffff000089527812 */ /* 0x000fe200078ec0ff */
[----:B------:R1:W-:Y:S01]  /*6690*/  STS.128 [R178+0x400], R92 ;  /* 0x0004005cb2007388 */ /* 0x0003e20000000c00 */
[----:B------:R-:W-:Y:S01]  /*66a0*/  F2FP.BF16.F32.PACK_AB R117, R39, R34 ;  /* 0x000000222775723e */ /* 0x000fe200000010ff */
[C---:B------:R-:W-:Y:S01]  /*66b0*/  FMUL R49, R78.reuse, R53 ;  /* 0x000000354e317220 */ /* 0x040fe20000400000 */
[----:B------:R-:W-:Y:S01]  /*66c0*/  F2FP.BF16.F32.PACK_AB R118, R37, R36 ;  /* 0x000000242576723e */ /* 0x000fe200000010ff */
[C---:B------:R-:W-:Y:S01]  /*66d0*/  FMUL R50, R78.reuse, R54 ;  /* 0x000000364e327220 */ /* 0x040fe20000400000 */
[----:B------:R-:W-:Y:S01]  /*66e0*/  F2FP.BF16.F32.PACK_AB R119, R43, R38 ;  /* 0x000000262b77723e */ /* 0x000fe200000010ff */
[----:B------:R-:W-:Y:S01]  /*66f0*/  FMUL R55, R78, R55 ;  /* 0x000000374e377220 */ /* 0x000fe20000400000 */
[----:B----4-:R-:W-:Y:S01]  /*6700*/  F2FP.BF16.F32.PACK_AB R124, R41, R40 ;  /* 0x00000028297c723e */ /* 0x010fe200000010ff */
[C---:B------:R-:W-:Y:S01]  /*6710*/  FFMA R48, R81.reuse, R83, R48 ;  /* 0x0000005351307223 */ /* 0x040fe20000000030 */
[C---:B------:R-:W-:Y:S01]  /*6720*/  FFMA R49, R81.reuse, R84, R49 ;  /* 0x0000005451317223 */ /* 0x040fe20000000031 */
[----:B------:R1:W-:Y:S01]  /*6730*/  STS.128 [R177+0x400], R116 ;  /* 0x00040074b1007388 */ /* 0x0003e20000000c00 */
[C---:B------:R-:W-:Y:S01]  /*6740*/  SHF.L.U32 R83, R138.reuse, 0x10, RZ ;  /* 0x000000108a537819 */ /* 0x040fe200000006ff */
[----:B------:R-:W-:Y:S01]  /*6750*/  FFMA R50, R81, R85, R50 ;  /* 0x0000005551327223 */ /* 0x000fe20000000032 */
[----:B------:R-:W-:Y:S01]  /*6760*/  SHF.L.U32 R85, R139, 0x10, RZ ;  /* 0x000000108b557819 */ /* 0x000fe200000006ff */
[----:B------:R-:W-:Y:S01]  /*6770*/  FFMA R55, R81, R82, R55 ;  /* 0x0000005251377223 */ /* 0x000fe20000000037 */
[----:B------:R-:W-:Y:S01]  /*6780*/  LOP3.LUT R82, R138, 0xffff0000, RZ, 0xc0, !PT ;  /* 0xffff00008a527812 */ /* 0x000fe200078ec0ff */
[C---:B------:R-:W-:Y:S01]  /*6790*/  FMUL R52, R78.reuse, R56 ;  /* 0x000000384e347220 */ /* 0x040fe20000400000 */
[----:B------:R-:W-:Y:S01]  /*67a0*/  LOP3.LUT R84, R139, 0xffff0000, RZ, 0xc0, !PT ;  /* 0xffff00008b547812 */ /* 0x000fe200078ec0ff */
[C---:B------:R-:W-:Y:S01]  /*67b0*/  FMUL R53, R78.reuse, R57 ;  /* 0x000000394e357220 */ /* 0x040fe20000400000 */
[C---:B------:R-:W-:Y:S01]  /*67c0*/  FMUL R54, R78.reuse, R58 ;  /* 0x0000003a4e367220 */ /* 0x040fe20000400000 */
[----:B------:R-:W-:Y:S01]  /*67d0*/  FMUL R59, R78, R59 ;  /* 0x0000003b4e3b7220 */ /* 0x000fe20000400000 */
[C---:B------:R-:W-:Y:S01]  /*67e0*/  FFMA R52, R81.reuse, R83, R52 ;  /* 0x0000005351347223 */ /* 0x040fe20000000034 */
[C---:B------:R-:W-:Y:S01]  /*67f0*/  FFMA R53, R81.reuse, R82, R53 ;  /* 0x0000005251357223 */ /* 0x040fe20000000035 */
[C---:B------:R-:W-:Y:S01]  /*6800*/  FFMA R54, R81.reuse, R85, R54 ;  /* 0x0000005551367223 */ /* 0x040fe20000000036 */
[----:B------:R-:W-:Y:S01]  /*6810*/  FFMA R59, R81, R84, R59 ;  /* 0x00000054513b7223 */ /* 0x000fe2000000003b */
[----:B------:R-:W-:Y:S01]  /*6820*/  SHF.L.U32 R82, R144, 0x10, RZ ;  /* 0x0000001090527819 */ /* 0x000fe200000006ff */
[----:B------:R-:W-:Y:S01]  /*6830*/  FMUL R56, R78, R60 ;  /* 0x0000003c4e387220 */ /* 0x000fe20000400000 */
[----:B------:R-:W-:Y:S01]  /*6840*/  LOP3.LUT R84, R144, 0xffff0000, RZ, 0xc0, !PT ;  /* 0xffff000090547812 */ /* 0x000fe200078ec0ff */
[C---:B------:R-:W-:Y:S01]  /*6850*/  FMUL R57, R78.reuse, R61 ;  /* 0x0000003d4e397220 */ /* 0x040fe20000400000 */
[----:B------:R-:W-:Y:S01]  /*6860*/  SHF.L.U32 R83, R145, 0x10, RZ ;  /* 0x0000001091537819 */ /* 0x000fe200000006ff */
[C---:B------:R-:W-:Y:S01]  /*6870*/  FMUL R58, R78.reuse, R62 ;  /* 0x0000003e4e3a7220 */ /* 0x040fe20000400000 */
[----:B------:R-:W-:Y:S01]  /*6880*/  F2FP.BF16.F32.PACK_AB R125, R47, R42 ;  /* 0x0000002a2f7d723e */ /* 0x000fe200000010ff */
[----:B------:R-:W-:Y:S01]  /*6890*/  FFMA R56, R81, R82, R56 ;  /* 0x0000005251387223 */ /* 0x000fe20000000038 */
[----:B------:R-:W-:Y:S01]  /*68a0*/  F2FP.BF16.F32.PACK_AB R126, R45, R44 ;  /* 0x0000002c2d7e723e */ /* 0x000fe200000010ff */
[----:B------:R-:W-:Y:S01]  /*68b0*/  FFMA R57, R81, R84, R57 ;  /* 0x0000005451397223 */ /* 0x000fe20000000039 */
[----:B------:R-:W-:Y:S01]  /*68c0*/  F2FP.BF16.F32.PACK_AB R127, R51, R46 ;  /* 0x0000002e337f723e */ /* 0x000fe200000010ff */
[----:B------:R-:W-:Y:S01]  /*68d0*/  FFMA R58, R81, R83, R58 ;  /* 0x00000053513a7223 */ /* 0x000fe2000000003a */
[----:B------:R-:W-:Y:S01]  /*68e0*/  LOP3.LUT R82, R145, 0xffff0000, RZ, 0xc0, !PT ;  /* 0xffff000091527812 */ /* 0x000fe200078ec0ff */
[----:B------:R-:W-:Y:S01]  /*68f0*/  FMUL R63, R78, R63 ;  /* 0x0000003f4e3f7220 */ /* 0x000fe20000400000 */
[----:B------:R-:W-:Y:S01]  /*6900*/  SHF.L.U32 R83, R146, 0x10, RZ ;  /* 0x0000001092537819 */ /* 0x000fe200000006ff */
[----:B------:R1:W-:Y:S01]  /*6910*/  STS.128 [R176+0x400], R124 ;  /* 0x0004007cb0007388 */ /* 0x0003e20000000c00 */
[----:B------:R-:W-:Y:S01]  /*6920*/  FMUL R60, R78, R64 ;  /* 0x000000404e3c7220 */ /* 0x000fe20000400000 */
[----:B------:R-:W-:Y:S01]  /*6930*/  LOP3.LUT R84, R146, 0xffff0000, RZ, 0xc0, !PT ;  /* 0xffff000092547812 */ /* 0x000fe200078ec0ff */
[C---:B------:R-:W-:Y:S01]  /*6940*/  FMUL R61, R78.reuse, R65 ;  /* 0x000000414e3d7220 */ /* 0x040fe20000400000 */
[----:B------:R-:W-:Y:S01]  /*6950*/  SHF.L.U32 R85, R147, 0x10, RZ ;  /* 0x0000001093557819 */ /* 0x000fe200000006ff */
[C---:B------:R-:W-:Y:S01]  /*6960*/  FMUL R62, R78.reuse, R66 ;  /* 0x000000424e3e7220 */ /* 0x040fe20000400000 */
[----:B------:R-:W-:Y:S01]  /*6970*/  FFMA R63, R81, R82, R63 ;  /* 0x00000052513f7223 */ /* 0x000fe2000000003f */
[----:B------:R-:W-:Y:S01]  /*6980*/  FMUL R67, R78, R67 ;  /* 0x000000434e437220 */ /* 0x000fe20000400000 */
[----:B------:R-:W-:Y:S01]  /*6990*/  F2FP.BF16.F32.PACK_AB R132, R49, R48 ;  /* 0x000000303184723e */ /* 0x000fe200000010ff */
[----:B------:R-:W-:Y:S01]  /*69a0*/  FFMA R60, R81, R83, R60 ;  /* 0x00000053513c7223 */ /* 0x000fe2000000003c */
[----:B------:R-:W-:Y:S01]  /*69b0*/  F2FP.BF16.F32.PACK_AB R133, R55, R50 ;  /* 0x000000323785723e */ /* 0x000fe200000010ff */
[----:B------:R-:W-:Y:S01]  /*69c0*/  FFMA R61, R81, R84, R61 ;  /* 0x00000054513d7223 */ /* 0x000fe2000000003d */
[----:B------:R-:W-:Y:S01]  /*69d0*/  F2FP.BF16.F32.PACK_AB R134, R53, R52 ;  /* 0x000000343586723e */ /* 0x000fe200000010ff */
[----:B------:R-:W-:Y:S01]  /*69e0*/  FFMA R62, R81, R85, R62 ;  /* 0x00000055513e7223 */ /* 0x000fe2000000003e */
[----:B------:R-:W-:Y:S01]  /*69f0*/  F2FP.BF16.F32.PACK_AB R135, R59, R54 ;  /* 0x000000363b87723e */ /* 0x000fe200000010ff */
[----:B------:R-:W-:Y:S01]  /*6a00*/  FFMA R67, R81, R86, R67 ;  /* 0x0000005651437223 */ /* 0x000fe20000000043 */
[----:B------:R-:W-:Y:S02]  /*6a10*/  F2FP.BF16.F32.PACK_AB R140, R57, R56 ;  /* 0x00000038398c723e */ /* 0x000fe400000010ff */
[----:B------:R-:W-:Y:S01]  /*6a20*/  F2FP.BF16.F32.PACK_AB R141, R63, R58 ;  /* 0x0000003a3f8d723e */ /* 0x000fe200000010ff */
[----:B------:R1:W-:Y:S01]  /*6a30*/  STS.128 [R175+0x400], R132 ;  /* 0x00040084af007388 */ /* 0x0003e20000000c00 */
[----:B------:R-:W-:Y:S02]  /*6a40*/  F2FP.BF16.F32.PACK_AB R142, R61, R60 ;  /* 0x0000003c3d8e723e */ /* 0x000fe400000010ff */
[----:B------:R-:W-:Y:S05]  /*6a50*/  F2FP.BF16.F32.PACK_AB R143, R67, R62 ;  /* 0x0000003e438f723e */ /* 0x000fea00000010ff */
[----:B------:R1:W-:Y:S01]  /*6a60*/  STS.128 [R174+0x400], R140 ;  /* 0x0004008cae007388 */ /* 0x0003e20000000c00 */
[----:B------:R-:W-:Y:S01]  /*6a70*/  @!PT LDS RZ, [RZ] ;  /* 0x00000000fffff984 */ /* 0x000fe20000000800 */
[----:B------:R-:W-:Y:S01]  /*6a80*/  @!PT LDS RZ, [RZ] ;  /* 0x00000000fffff984 */ /* 0x000fe20000000800 */
[----:B------:R-:W-:Y:S01]  /*6a90*/  @!PT LDS RZ, [RZ] ;  /* 0x00000000fffff984 */ /* 0x000fe20000000800 */
[----:B------:R-:W-:Y:S01]  /*6aa0*/  @!PT LDS RZ, [RZ] ;  /* 0x00000000fffff984 */ /* 0x000fe20000000800 */
[----:B------:R2:W-:Y:S07]  /*6ab0*/  MEMBAR.ALL.CTA ;  /* 0x0000000000007992 */ /* 0x0005ee0000008000 */
[----:B--2---:R-:W2:Y:S02]  /*6ac0*/  FENCE.VIEW.ASYNC.S ;  /* 0x00000000000073c6 */ /* 0x004ea40000000000 */
[----:B--2---:R-:W-:Y:S06]  /*6ad0*/  BAR.SYNC.DEFER_BLOCKING 0x1, 0x80 ;  /* 0x0042000000007b1d */ /* 0x004fec0000010000 */
[----:B------:R-:W-:Y:S05]  /*6ae0*/  @P0 BRA `(.L_x_96) ;  /* 0x0000000000280947 */ /* 0x000fea0003800000 */
[----:B------:R-:W-:Y:S02]  /*6af0*/  UIADD3 UR4, UPT, UPT, UR48, 0x400, URZ ;  /* 0x0000040030047890 */ /* 0x000fe4000fffe0ff */
[----:B------:R-:W-:Y:S01]  /*6b00*/  UIADD3 UR6, UP0, UPT, UR52, 0x680, URZ ;  /* 0x0000068034067890 */ /* 0x000fe2000ff1e0ff */
[----:B------:R-:W-:Y:S03]  /*6b10*/  UMOV UR43, UR36 ;  /* 0x00000024002b7c82 */ /* 0x000fe60008000000 */
[----:B------:R-:W-:Y:S01]  /*6b20*/  MOV R163, UR4 ;  /* 0x0000000400a37c02 */ /* 0x000fe20008000f00 */
[----:B------:R-:W-:Y:S03]  /*6b30*/  UIADD3.X UR7, UPT, UPT, URZ, UR53, URZ, UP0, !UPT ;  /* 0x00000035ff077290 */ /* 0x000fe600087fe4ff */
[----:B------:R-:W-:Y:S11]  /*6b40*/  R2UR UR40, R163 ;  /* 0x00000000a32872ca */ /* 0x000ff600000e0000 */
[----:B------:R-:W-:Y:S02]  /*6b50*/  @!UPT UIADD3 URZ, UPT, UPT, URZ, URZ, URZ ;  /* 0x000000fffffff290 */ /* 0x000fe4000fffe0ff */
[----:B------:R2:W-:Y:S01]  /*6b60*/  UTMASTG.3D [UR40], [UR6] ;  /* 0x00000028060073b5 */ /* 0x0005e20008010000 */
[----:B------:R0:W-:Y:S01]  /*6b70*/  UTMACMDFLUSH ;  /* 0x00000000000079b7 */ /* 0x0001e20000000000 */
[----:B--2---:R-:W-:Y:S04]  /*6b80*/  DEPBAR.LE SB0, 0x1 ;  /* 0x000080400000791a */ /* 0x004fe80000000000 */
.L_x_96:
[----:B------:R-:W-:Y:S05]  /*6b90*/  BSYNC.RECONVERGENT B0 ;  /* 0x0000000000007941 */ /* 0x000fea0003800200 */
.L_x_95:
[----:B------:R-:W-:Y:S01]  /*6ba0*/  BAR.SYNC.DEFER_BLOCKING 0x1, 0x80 ;  /* 0x0042000000007b1d */ /* 0x000fe20000010000 */
[----:B------:R-:W-:Y:S01]  /*6bb0*/  ISETP.NE.AND P1, PT, R179, RZ, PT ;  /* 0x000000ffb300720c */ /* 0x000fe20003f25270 */
[----:B------:R-:W-:Y:S01]  /*6bc0*/  UISETP.NE.AND UP0, UPT, UR49, URZ, UPT ;  /* 0x000000ff3100728c */ /* 0x000fe2000bf05270 */
[----:B------:R-:W-:Y:S11]  /*6bd0*/  LEA R3, R101, UR48, 0x3 ;  /* 0x0000003065037c11 */ /* 0x000ff6000f8e18ff */
[----:B------:R-:W-:Y:S01]  /*6be0*/  @P1 SHF.L.U32 R2, R167, 0x1f, RZ ;  /* 0x0000001fa7021819 */ /* 0x000fe200000006ff */
[----:B------:R-:W-:Y:S06]  /*6bf0*/  BRA.U !UP0, `(.L_x_97) ;  /* 0x0000000108247547 */ /* 0x000fec000b800000 */
[----:B------:R-:W-:Y:S01]  /*6c00*/  IMAD.U32 R5, RZ, RZ, UR51 ;  /* 0x00000033ff057e24 */ /* 0x000fe2000f8e00ff */
[----:B------:R-:W-:Y:S01]  /*6c10*/  MOV R0, UR37 ;  /* 0x0000002500007c02 */ /* 0x000fe20008000f00 */
[----:B------:R-:W-:Y:S03]  /*6c20*/  UIADD3 UR51, UPT, UPT, UR51, 0x1, URZ ;  /* 0x0000000133337890 */ /* 0x000fe6000fffe0ff */
[----:B------:R-:W-:Y:S01]  /*6c30*/  @P1 LEA R5, R5, UR48, 0x3 ;  /* 0x0000003005051c11 */ /* 0x000fe2000f8e18ff */
[----:B------:R-:W-:Y:S04]  /*6c40*/  UISETP.NE.AND UP0, UPT, UR51, 0x4, UPT ;  /* 0x000000043300788c */ /* 0x000fe8000bf05270 */
[----:B------:R-:W-:Y:S01]  /*6c50*/  @P1 VIADD R5, R5, 0x50 ;  /* 0x0000005005051836 */ /* 0x000fe20000000000 */
[----:B------:R-:W-:Y:S04]  /*6c60*/  USEL UR51, UR51, URZ, UP0 ;  /* 0x000000ff33337287 */ /* 0x000fe80008000000 */
[----:B------:R-:W-:Y:S04]  /*6c70*/  @P1 PRMT R0, R0, 0x654, R5 ;  /* 0x0000065400001816 */ /* 0x000fe80000000005 */
[----:B------:R2:W-:Y:S04]  /*6c80*/  @P1 SYNCS.ARRIVE.TRANS64.RED.A1T0 RZ, [R0+URZ], RZ ;  /* 0x000000ff00ff19a7 */ /* 0x0005e800081004ff */
.L_x_97:
[----:B------:R-:W4:Y:S01]  /*6c90*/  @P1 SYNCS.PHASECHK.TRANS64.TRYWAIT P0, [R3+URZ+0x30], R2 ;  /* 0x00003002030015a7 */ /* 0x000f2200080011ff */
[----:B------:R-:W-:Y:S01]  /*6ca0*/  BSSY B1, `(.L_x_98) ;  /* 0x000001f000017945 */ /* 0x000fe20003800000 */
[----:B----4-:R-:W-:Y:S03]  /*6cb0*/  @P1 SEL R103, RZ, 0x1, !P0 ;  /* 0x00000001ff671807 */ /* 0x010fe60004000000 */
[----:B------:R-:W-:Y:S05]  /*6cc0*/  @!P1 BRA `(.L_x_99) ;  /* 0x0000000000709947 */ /* 0x000fea0003800000 */
[----:B------:R-:W-:Y:S01]  /*6cd0*/  ISETP.NE.AND P1, PT, R109, RZ, PT ;  /* 0x000000ff6d00720c */ /* 0x000fe20003f25270 */
[----:B------:R-:W-:Y:S01]  /*6ce0*/  BSSY B0, `(.L_x_100) ;  /* 0x000000b000007945 */ /* 0x000fe20003800000 */
[----:B------:R-:W-:Y:S11]  /*6cf0*/  ISETP.NE.AND P0, PT, R103, RZ, PT ;  /* 0x000000ff6700720c */ /* 0x000ff60003f05270 */
[----:B------:R-:W-:Y:S05]  /*6d00*/  @P1 IMAD R4, R101, 0x4000, R182 ;  /* 0x0000400065041824 */ /* 0x000fea00078e02b6 */
[----:B------:R-:W-:Y:S04]  /*6d10*/  @P1 IADD3 R9, PT, PT, R4, UR48, RZ ;  /* 0x0000003004091c10 */ /* 0x000fe8000fffe0ff */
[----:B------:R-:W-:Y:S01]  /*6d20*/  @P1 IADD3 R7, PT, PT, R102, R9, RZ ;  /* 0x0000000966071210 */ /* 0x000fe20007ffe0ff */
[--C-:B------:R-:W-:Y:S02]  /*6d30*/  @P1 IMAD.IADD R5, R100, 0x1, R9.reuse ;  /* 0x0000000164051824 */ /* 0x100fe400078e0209 */
[----:B------:R-:W-:Y:S01]  /*6d40*/  @P1 IMAD.IADD R2, R108, 0x1, R9 ;  /* 0x000000016c021824 */ /* 0x000fe200078e0209 */
[----:B------:R-:W-:Y:S06]  /*6d50*/  @P0 BRA `(.L_x_101) ;  /* 0x00000000000c0947 */ /* 0x000fec0003800000 */
[----:B--2---:R-:W-:Y:S04]  /*6d60*/  SHF.L.U32 R0, R167, 0x1f, RZ ;  /* 0x0000001fa7007819 */ /* 0x004fe800000006ff */
[----:B------:R-:W2:Y:S02]  /*6d70*/  SYNCS.PHASECHK.TRANS64.TRYWAIT P0, [R3+URZ+0x30], R0 ;  /* 0x00003000030075a7 */ /* 0x000ea400080011ff */
[----:B--2---:R-:W-:Y:S05]  /*6d80*/  @!P0 BRA `(.L_x_102) ;  /* 0x0000004400f48947 */ /* 0x004fea0003800000 */
.L_x_101:
[----:B------:R-:W-:Y:S05]  /*6d90*/  BSYNC B0 ;  /* 0x0000000000007941 */ /* 0x000fea0003800000 */
.L_x_100:
[----:B------:R-:W-:Y:S01]  /*6da0*/  ISETP.NE.AND P0, PT, R109, RZ, PT ;  /* 0x000000ff6d00720c */ /* 0x000fe20003f05270 */
[----:B------:R-:W-:Y:S11]  /*6db0*/  VIADD R101, R101, 0x1 ;  /* 0x0000000165657836 */ /* 0x000ff60000000000 */
[----:B------:R-:W-:Y:S01]  /*6dc0*/  @!UPT UIADD3 URZ, UPT, UPT, URZ, URZ, URZ ;  /* 0x000000fffffff290 */ /* 0x000fe2000fffe0ff */
[----:B------:R4:W1:Y:S01]  /*6dd0*/  @P0 LDS.128 R88, [R4+UR48+0x400] ;  /* 0x0004003004580984 */ /* 0x0008620008000c00 */
[--C-:B--2---:R-:W-:Y:S01]  /*6de0*/  @P0 IMAD.IADD R3, R102, 0x1, R5.reuse ;  /* 0x0000000166030824 */ /* 0x104fe200078e0205 */
[C---:B------:R-:W-:Y:S01]  /*6df0*/  @P0 IADD3 R0, PT, PT, R108.reuse, R7, RZ ;  /* 0x000000076c000210 */ /* 0x040fe20007ffe0ff */
[C---:B------:R-:W-:Y:S01]  /*6e00*/  @P0 IMAD.IADD R6, R108.reuse, 0x1, R5 ;  /* 0x000000016c060824 */ /* 0x040fe200078e0205 */
[----:B------:R4:W2:Y:S02]  /*6e10*/  @P0 LDS.128 R96, [R2+0x400] ;  /* 0x0004000002600984 */ /* 0x0008a40000000c00 */
[----:B------:R-:W-:Y:S02]  /*6e20*/  @P0 IADD3 R8, PT, PT, R108, R3, RZ ;  /* 0x000000036c080210 */ /* 0x000fe40007ffe0ff */
[----:B------:R4:W1:Y:S04]  /*6e30*/  @P0 LDS.128 R104, [R7+0x400] ;  /* 0x0004000007680984 */ /* 0x0008680000000c00 */
[----:B------:R4:W1:Y:S04]  /*6e40*/  @P0 LDS.128 R112, [R0+0x400] ;  /* 0x0004000000700984 */ /* 0x0008680000000c00 */
[----:B------:R4:W1:Y:S04]  /*6e50*/  @P0 LDS.128 R120, [R5+0x400] ;  /* 0x0004000005780984 */ /* 0x0008680000000c00 */
[----:B------:R4:W1:Y:S04]  /*6e60*/  @P0 LDS.128 R128, [R6+0x400] ;  /* 0x0004000006800984 */ /* 0x0008680000000c00 */
[----:B------:R4:W1:Y:S04]  /*6e70*/  @P0 LDS.128 R136, [R3+0x400] ;  /* 0x0004000003880984 */ /* 0x0008680000000c00 */
[----:B------:R4:W1:Y:S02]  /*6e80*/  @P0 LDS.128 R144, [R8+0x400] ;  /* 0x0004000008900984 */ /* 0x0008640000000c00 */
.L_x_99:
[----:B------:R-:W-:Y:S05]  /*6e90*/  BSYNC B1 ;  /* 0x0000000000017941 */ /* 0x000fea0003800000 */
.L_x_98:
[----:B----4-:R-:W-:Y:S05]  /*6ea0*/  VIADD R3, R80, 0x40 ;  /* 0x0000004050037836 */ /* 0x010fea0000000000 */
[----:B------:R-:W-:Y:S04]  /*6eb0*/  SHF.R.U32.HI R3, RZ, 0x15, R3 ;  /* 0x00000015ff037819 */ /* 0x000fe80000011603 */
[----:B------:R-:W-:Y:S11]  /*6ec0*/  LOP3.LUT P0, RZ, R3, 0x3, R162, 0x48, !PT ;  /* 0x0000000303ff7812 */ /* 0x000ff600078048a2 */
[----:B------:R-:W-:Y:S02]  /*6ed0*/  @!UPT UIADD3 URZ, UPT, UPT, URZ, URZ, URZ ;  /* 0x000000fffffff290 */ /* 0x000fe4000fffe0ff */
        /* <DEDUP_REMOVED lines=17> */
.L_x_103:
[----:B------:R-:W-:Y:S01]  /*6ff0*/  ISETP.NE.AND P6, PT, R179, RZ, PT ;  /* 0x000000ffb300720c */ /* 0x000fe20003fc5270 */
[----:B------:R-:W-:Y:S05]  /*7000*/  WARPSYNC.ALL ;  /* 0x0000000000007948 */ /* 0x000fea0003800000 */
[----:B------:R-:W-:Y:S01]  /*7010*/  R2UR UR4, R80 ;  /* 0x00000000500472ca */ /* 0x000fe200000e0000 */
[----:B------:R-:W-:Y:S01]  /*7020*/  BSSY.RECONVERGENT B0, `(.L_x_104) ;  /* 0x0000103000007945 */ /* 0x000fe20003800200 */
[----:B--2---:R-:W-:Y:S02]  /*7030*/  MOV R0, UR51 ;  /* 0x0000003300007c02 */ /* 0x004fe40008000f00 */
[----:B------:R-:W-:Y:S02]  /*7040*/  MOV R85, UR37 ;  /* 0x0000002500557c02 */ /* 0x000fe40008000f00 */
[----:B-1----:R-:W-:Y:S02]  /*7050*/  SHF.L.U32 R82, R88, 0x10, RZ ;  /* 0x0000001058527819 */ /* 0x002fe400000006ff */
[----:B------:R-:W-:Y:S02]  /*7060*/  @P6 LEA R0, R0, UR48, 0x3 ;  /* 0x0000003000006c11 */ /* 0x000fe4000f8e18ff */
[----:B------:R-:W-:Y:S02]  /*7070*/  LOP3.LUT R83, R88, 0xffff0000, RZ, 0xc0, !PT ;  /* 0xffff000058537812 */ /* 0x000fe400078ec0ff */
[----:B------:R-:W-:Y:S01]  /*7080*/  @P6 IADD3 R0, PT, PT, R0, 0x50, RZ ;  /* 0x0000005000006810 */ /* 0x000fe20007ffe0ff */
[----:B------:R-:W1:Y:S01]  /*7090*/  LDTM.x64 R4, tmem[UR4+0x40] ;  /* 0x00004004000479ee */ /* 0x000e620008340000 */
[----:B------:R-:W-:Y:S02]  /*70a0*/  SHF.L.U32 R84, R89, 0x10, RZ ;  /* 0x0000001059547819 */ /* 0x000fe400000006ff */
[----:B------:R-:W-:Y:S02]  /*70b0*/  @P6 PRMT R85, R85, 0x654, R0 ;  /* 0x0000065455556816 */ /* 0x000fe40000000000 */
[----:B------:R-:W-:Y:S02]  /*70c0*/  LOP3.LUT R86, R89, 0xffff0000, RZ, 0xc0, !PT ;  /* 0xffff000059567812 */ /* 0x000fe400078ec0ff */
[----:B------:R-:W-:Y:S01]  /*70d0*/  ISETP.NE.AND P0, PT, R170, RZ, PT ;  /* 0x000000ffaa00720c */ /* 0x000fe20003f05270 */
[C---:B-1----:R-:W-:Y:S01]  /*70e0*/  FMUL R0, R78.reuse, R4 ;  /* 0x000000044e007220 */ /* 0x042fe20000400000 */
[C---:B------:R-:W-:Y:S01]  /*70f0*/  FMUL R2, R78.reuse, R5 ;  /* 0x000000054e027220 */ /* 0x040fe20000400000 */
[C---:B------:R-:W-:Y:S01]  /*7100*/  FMUL R3, R78.reuse, R6 ;  /* 0x000000064e037220 */ /* 0x040fe20000400000 */
[----:B------:R-:W-:Y:S01]  /*7110*/  FMUL R7, R78, R7 ;  /* 0x000000074e077220 */ /* 0x000fe20000400000 */
[C---:B------:R-:W-:Y:S01]  /*7120*/  FFMA R0, R81.reuse, R82, R0 ;  /* 0x0000005251007223 */ /* 0x040fe20000000000 */
[C---:B------:R-:W-:Y:S01]  /*7130*/  LOP3.LUT R82, R90.reuse, 0xffff0000, RZ, 0xc0, !PT ;  /* 0xffff00005a527812 */ /* 0x040fe200078ec0ff */
[C---:B------:R-:W-:Y:S01]  /*7140*/  FFMA R2, R81.reuse, R83, R2 ;  /* 0x0000005351027223 */ /* 0x040fe20000000002 */
[----:B------:R-:W-:Y:S01]  /*7150*/  SHF.L.U32 R83, R90, 0x10, RZ ;  /* 0x000000105a537819 */ /* 0x000fe200000006ff */
[C---:B------:R-:W-:Y:S01]  /*7160*/  FFMA R3, R81.reuse, R84, R3 ;  /* 0x0000005451037223 */ /* 0x040fe20000000003 */
[----:B------:R-:W-:Y:S01]  /*7170*/  FMUL R4, R78, R8 ;  /* 0x000000084e047220 */ /* 0x000fe20000400000 */
[----:B------:R-:W-:Y:S01]  /*7180*/  FFMA R7, R81, R86, R7 ;  /* 0x0000005651077223 */ /* 0x000fe20000000007 */
[----:B------:R-:W-:Y:S01]  /*7190*/  F2FP.BF16.F32.PACK_AB R92, R2, R0 ;  /* 0x00000000025c723e */ /* 0x000fe200000010ff */
[C---:B------:R-:W-:Y:S01]  /*71a0*/  FMUL R5, R78.reuse, R9 ;  /* 0x000000094e057220 */ /* 0x040fe20000400000 */
[----:B------:R-:W-:Y:S01]  /*71b0*/  LOP3.LUT R0, R91, 0xffff0000, RZ, 0xc0, !PT ;  /* 0xffff00005b007812 */ /* 0x000fe200078ec0ff */
[----:B------:R-:W-:Y:S01]  /*71c0*/  FFMA R4, R81, R83, R4 ;  /* 0x0000005351047223 */ /* 0x000fe20000000004 */
[----:B------:R-:W-:Y:S01]  /*71d0*/  SHF.L.U32 R83, R91, 0x10, RZ ;  /* 0x000000105b537819 */ /* 0x000fe200000006ff */
[----:B------:R-:W-:Y:S01]  /*71e0*/  FFMA R5, R81, R82, R5 ;  /* 0x0000005251057223 */ /* 0x000fe20000000005 */
[----:B------:R-:W-:Y:S01]  /*71f0*/  F2FP.BF16.F32.PACK_AB R93, R7, R3 ;  /* 0x00000003075d723e */ /* 0x000fe200000010ff */
[----:B------:R-:W-:Y:S01]  /*7200*/  FMUL R6, R78, R10 ;  /* 0x0000000a4e067220 */ /* 0x000fe20000400000 */
[----:B------:R-:W-:Y:S01]  /*7210*/  SHF.L.U32 R3, R96, 0x10, RZ ;  /* 0x0000001060037819 */ /* 0x000fe200000006ff */
[----:B------:R-:W-:Y:S01]  /*7220*/  FMUL R11, R78, R11 ;  /* 0x0000000b4e0b7220 */ /* 0x000fe20000400000 */
[----:B------:R-:W-:Y:S01]  /*7230*/  LOP3.LUT R2, R96, 0xffff0000, RZ, 0xc0, !PT ;  /* 0xffff000060027812 */ /* 0x000fe200078ec0ff */
[C---:B------:R-:W-:Y:S01]  /*7240*/  FMUL R8, R78.reuse, R12 ;  /* 0x0000000c4e087220 */ /* 0x040fe20000400000 */
[----:B------:R-:W-:Y:S01]  /*7250*/  LOP3.LUT R82, R107, 0xffff0000, RZ, 0xc0, !PT ;  /* 0xffff00006b527812 */ /* 0x000fe200078ec0ff */
[----:B------:R-:W-:Y:S01]  /*7260*/  FMUL R9, R78, R13 ;  /* 0x0000000d4e097220 */ /* 0x000fe20000400000 */
[----:B------:R-:W-:Y:S01]  /*7270*/  F2FP.BF16.F32.PACK_AB R94, R5, R4 ;  /* 0x00000004055e723e */ /* 0x000fe200000010ff */
[C---:B------:R-:W-:Y:S01]  /*7280*/  FFMA R6, R81.reuse, R83, R6 ;  /* 0x0000005351067223 */ /* 0x040fe20000000006 */
[----:B------:R-:W-:Y:S01]  /*7290*/  SHF.L.U32 R83, R104, 0x10, RZ ;  /* 0x0000001068537819 */ /* 0x000fe200000006ff */
[----:B------:R-:W-:Y:S01]  /*72a0*/  FFMA R11, R81, R0, R11 ;  /* 0x00000000510b7223 */ /* 0x000fe2000000000b */
[----:B------:R-:W-:Y:S01]  /*72b0*/  SHF.L.U32 R0, R97, 0x10, RZ ;  /* 0x0000001061007819 */ /* 0x000fe200000006ff */
[C---:B------:R-:W-:Y:S01]  /*72c0*/  FFMA R8, R81.reuse, R3, R8 ;  /* 0x0000000351087223 */ /* 0x040fe20000000008 */
[----:B------:R-:W-:Y:S01]  /*72d0*/  SHF.L.U32 R3, R98, 0x10, RZ ;  /* 0x0000001062037819 */ /* 0x000fe200000006ff */
[----:B------:R-:W-:Y:S01]  /*72e0*/  FFMA R9, R81, R2, R9 ;  /* 0x0000000251097223 */ /* 0x000fe20000000009 */
[----:B------:R-:W-:Y:S01]  /*72f0*/  LOP3.LUT R2, R97, 0xffff0000, RZ, 0xc0, !PT ;  /* 0xffff000061027812 */ /* 0x000fe200078ec0ff */
[C---:B------:R-:W-:Y:S01]  /*7300*/  FMUL R10, R78.reuse, R14 ;  /* 0x0000000e4e0a7220 */ /* 0x040fe20000400000 */
[----:B------:R-:W-:Y:S01]  /*7310*/  F2FP.BF16.F32.PACK_AB R95, R11, R6 ;  /* 0x000000060b5f723e */ /* 0x000fe200000010ff */
[C---:B------:R-:W-:Y:S01]  /*7320*/  FMUL R15, R78.reuse, R15 ;  /* 0x0000000f4e0f7220 */ /* 0x040fe20000400000 */
[----:B------:R-:W-:Y:S01]  /*7330*/  F2FP.BF16.F32.PACK_AB R116, R9, R8 ;  /* 0x000000080974723e */ /* 0x000fe200000010ff */
[----:B------:R-:W-:Y:S01]  /*7340*/  FMUL R12, R78, R16 ;  /* 0x000000104e0c7220 */ /* 0x000fe20000400000 */
[C---:B------:R-:W-:Y:S01]  /*7350*/  FFMA R10, R81.reuse, R0, R10 ;  /* 0x00000000510a7223 */ /* 0x040fe2000000000a */
[----:B------:R-:W-:Y:S01]  /*7360*/  LOP3.LUT R0, R98, 0xffff0000, RZ, 0xc0, !PT ;  /* 0xffff000062007812 */ /* 0x000fe200078ec0ff */
[----:B------:R-:W-:Y:S01]  /*7370*/  FFMA R15, R81, R2, R15 ;  /* 0x00000002510f7223 */ /* 0x000fe2000000000f */
        /* <DEDUP_REMOVED lines=9> */
[----:B------:R-:W-:Y:S01]  /*7410*/  FMUL R16, R78, R20 ;  /* 0x000000144e107220 */ /* 0x000fe20000400000 */
[----:B------:R-:W-:Y:S01]  /*7420*/  FFMA R14, R81, R3, R14 ;  /* 0x00000003510e7223 */ /* 0x000fe2000000000e */
[----:B------:R-:W-:Y:S01]  /*7430*/  SHF.L.U32 R3, R106, 0x10, RZ ;  /* 0x000000106a037819 */ /* 0x000fe200000006ff */
[C---:B------:R-:W-:Y:S01]  /*7440*/  FMUL R17, R78.reuse, R21 ;  /* 0x000000154e117220 */ /* 0x040fe20000400000 */
[----:B------:R-:W-:Y:S01]  /*7450*/  F2FP.BF16.F32.PACK_AB R118, R13, R12 ;  /* 0x0000000c0d76723e */ /* 0x000fe200000010ff */
[----:B------:R-:W-:Y:S01]  /*7460*/  FFMA R19, R81, R2, R19 ;  /* 0x0000000251137223 */ /* 0x000fe20000000013 */
[----:B------:R-:W-:Y:S01]  /*7470*/  SHF.L.U32 R2, R105, 0x10, RZ ;  /* 0x0000001069027819 */ /* 0x000fe200000006ff */
        /* <DEDUP_REMOVED lines=12> */
[C---:B------:R-:W-:Y:S01]  /*7540*/  FFMA R23, R81.reuse, R0, R23 ;  /* 0x0000000051177223 */ /* 0x040fe20000000017 */
[----:B------:R-:W-:Y:S01]  /*7550*/  SHF.L.U32 R0, R112, 0x10, RZ ;  /* 0x0000001070007819 */ /* 0x000fe200000006ff */
[C---:B------:R-:W-:Y:S01]  /*7560*/  FMUL R22, R78.reuse, R26 ;  /* 0x0000001a4e167220 */ /* 0x040fe20000400000 */
[----:B------:R-:W-:Y:S01]  /*7570*/  FMUL R27, R78, R27 ;  /* 0x0000001b4e1b7220 */ /* 0x000fe20000400000 */
        /* <DEDUP_REMOVED lines=9> */
[----:B------:R-:W-:Y:S01]  /*7610*/  LOP3.LUT R82, R115, 0xffff0000, RZ, 0xc0, !PT ;  /* 0xffff000073527812 */ /* 0x000fe200078ec0ff */
[----:B------:R-:W-:Y:S01]  /*7620*/  FFMA R24, R81, R0, R24 ;  /* 0x0000000051187223 */ /* 0x000fe20000000018 */
[----:B------:R-:W-:Y:S01]  /*7630*/  SHF.L.U32 R0, R113, 0x10, RZ ;  /* 0x0000001071007819 */ /* 0x000fe200000006ff */
[C---:B------:R-:W-:Y:S01]  /*7640*/  FMUL R25, R78.reuse, R29 ;  /* 0x0000001d4e197220 */ /* 0x040fe20000400000 */
[----:B------:R-:W-:Y:S01]  /*7650*/  F2FP.BF16.F32.PACK_AB R126, R21, R20 ;  /* 0x00000014157e723e */ /* 0x000fe200000010ff */
[----:B------:R-:W-:Y:S01]  /*7660*/  FMUL R26, R78, R30 ;  /* 0x0000001e4e1a7220 */ /* 0x000fe20000400000 */
[----:B------:R-:W-:Y:S01]  /*7670*/  F2FP.BF16.F32.PACK_AB R127, R27, R22 ;  /* 0x000000161b7f723e */ /* 0x000fe200000010ff */
        /* <DEDUP_REMOVED lines=38> */
[----:B------:R1:W-:Y:S01]  /*78e0*/  STS.128 [R182+UR48+0x4400], R92 ;  /* 0x0044005cb6007988 */ /* 0x0003e20008000c30 */
        /* <DEDUP_REMOVED lines=12> */
[----:B------:R2:W-:Y:S01]  /*79b0*/  STS.128 [R181+0x4400], R116 ;  /* 0x00440074b5007388 */ /* 0x0005e20000000c00 */
        /* <DEDUP_REMOVED lines=12> */
[----:B------:R4:W-:Y:S01]  /*7a80*/  STS.128 [R180+0x4400], R124 ;  /* 0x0044007cb4007388 */ /* 0x0009e20000000c00 */
[----:B------:R-:W-:Y:S01]  /*7a90*/  FMUL R51, R78, R51 ;  /* 0x000000334e337220 */ /* 0x000fe20000400000 */
[C---:B------:R-:W-:Y:S01]  /*7aa0*/  FFMA R44, R81.reuse, R3, R44 ;  /* 0x00000003512c7223 */ /* 0x040fe2000000002c */
[C---:B------:R-:W-:Y:S01]  /*7ab0*/  SHF.L.U32 R3, R136.reuse, 0x10, RZ ;  /* 0x0000001088037819 */ /* 0x040fe200000006ff */
[----:B------:R-:W-:Y:S01]  /*7ac0*/  FFMA R45, R81, R2, R45 ;  /* 0x00000002512d7223 */ /* 0x000fe2000000002d */
[----:B------:R-:W-:Y:S01]  /*7ad0*/  LOP3.LUT R2, R137, 0xffff0000, RZ, 0xc0, !PT ;  /* 0xffff000089027812 */ /* 0x000fe200078ec0ff */
        /* <DEDUP_REMOVED lines=8> */
[C---:B------:R-:W-:Y:S01]  /*7b60*/  FMUL R50, R78.reuse, R54 ;  /* 0x000000364e327220 */ /* 0x040fe20000400000 */
[----:B------:R-:W-:Y:S01]  /*7b70*/  F2FP.BF16.F32.PACK_AB R94, R37, R36 ;  /* 0x00000024255e723e */ /* 0x000fe200000010ff */
[----:B------:R1:W-:Y:S01]  /*7b80*/  STS.128 [R178+0x4400], R132 ;  /* 0x00440084b2007388 */ /* 0x0003e20000000c00 */
[----:B------:R-:W-:Y:S01]  /*7b90*/  F2FP.BF16.F32.PACK_AB R95, R43, R38 ;  /* 0x000000262b5f723e */ /* 0x000fe200000010ff */
[----:B------:R-:W-:Y:S01]  /*7ba0*/  FMUL R55, R78, R55 ;  /* 0x000000374e377220 */ /* 0x000fe20000400000 */
[----:B--2---:R-:W-:Y:S01]  /*7bb0*/  F2FP.BF16.F32.PACK_AB R116, R41, R40 ;  /* 0x000000282974723e */ /* 0x004fe200000010ff */
[----:B------:R-:W-:Y:S01]  /*7bc0*/  FFMA R48, R81, R3, R48 ;  /* 0x0000000351307223 */ /* 0x000fe20000000030 */
[----:B------:R-:W-:Y:S01]  /*7bd0*/  SHF.L.U32 R3, R139, 0x10, RZ ;  /* 0x000000108b037819 */ /* 0x000fe200000006ff */
[----:B------:R-:W-:Y:S01]  /*7be0*/  FFMA R49, R81, R0, R49 ;  /* 0x0000000051317223 */ /* 0x000fe20000000031 */
[C---:B------:R-:W-:Y:S01]  /*7bf0*/  SHF.L.U32 R0, R138.reuse, 0x10, RZ ;  /* 0x000000108a007819 */ /* 0x040fe200000006ff */
[----:B------:R2:W-:Y:S01]  /*7c00*/  STS.128 [R177+0x4400], R92 ;  /* 0x0044005cb1007388 */ /* 0x0005e20000000c00 */
[----:B------:R-:W-:Y:S01]  /*7c10*/  F2FP.BF16.F32.PACK_AB R117, R47, R42 ;  /* 0x0000002a2f75723e */ /* 0x000fe200000010ff */
[----:B------:R-:W-:Y:S01]  /*7c20*/  FFMA R50, R81, R83, R50 ;  /* 0x0000005351327223 */ /* 0x000fe20000000032 */
[----:B------:R-:W-:Y:S01]  /*7c30*/  SHF.L.U32 R83, R145, 0x10, RZ ;  /* 0x0000001091537819 */ /* 0x000fe200000006ff */
[----:B------:R-:W-:Y:S01]  /*7c40*/  FFMA R55, R81, R2, R55 ;  /* 0x0000000251377223 */ /* 0x000fe20000000037 */
[----:B------:R-:W-:Y:S01]  /*7c50*/  LOP3.LUT R2, R138, 0xffff0000, RZ, 0xc0, !PT ;  /* 0xffff00008a027812 */ /* 0x000fe200078ec0ff */
[C---:B------:R-:W-:Y:S01]  /*7c60*/  FMUL R52, R78.reuse, R56 ;  /* 0x000000384e347220 */ /* 0x040fe20000400000 */
[----:B------:R-:W-:Y:S01]  /*7c70*/  F2FP.BF16.F32.PACK_AB R118, R45, R44 ;  /* 0x0000002c2d76723e */ /* 0x000fe200000010ff */
[C---:B------:R-:W-:Y:S01]  /*7c80*/  FMUL R53, R78.reuse, R57 ;  /* 0x000000394e357220 */ /* 0x040fe20000400000 */
[C---:B------:R-:W-:Y:S01]  /*7c90*/  FMUL R54, R78.reuse, R58 ;  /* 0x0000003a4e367220 */ /* 0x040fe20000400000 */
[----:B------:R-:W-:Y:S01]  /*7ca0*/  FFMA R52, R81, R0, R52 ;  /* 0x0000000051347223 */ /* 0x000fe20000000034 */
[----:B------:R-:W-:Y:S01]  /*7cb0*/  LOP3.LUT R0, R139, 0xffff0000, RZ, 0xc0, !PT ;  /* 0xffff00008b007812 */ /* 0x000fe200078ec0ff */
[C---:B------:R-:W-:Y:S01]  /*7cc0*/  FFMA R53, R81.reuse, R2, R53 ;  /* 0x0000000251357223 */ /* 0x040fe20000000035 */
[----:B------:R-:W-:Y:S01]  /*7cd0*/  FFMA R54, R81, R3, R54 ;  /* 0x0000000351367223 */ /* 0x000fe20000000036 */
[----:B------:R-:W-:Y:S01]  /*7ce0*/  FMUL R59, R78, R59 ;  /* 0x0000003b4e3b7220 */ /* 0x000fe20000400000 */
[----:B------:R-:W-:Y:S01]  /*7cf0*/  SHF.L.U32 R3, R144, 0x10, RZ ;  /* 0x0000001090037819 */ /* 0x000fe200000006ff */
[----:B------:R-:W-:Y:S01]  /*7d00*/  FMUL R56, R78, R60 ;  /* 0x0000003c4e387220 */ /* 0x000fe20000400000 */
[----:B------:R-:W-:Y:S01]  /*7d10*/  LOP3.LUT R2, R144, 0xffff0000, RZ, 0xc0, !PT ;  /* 0xffff000090027812 */ /* 0x000fe200078ec0ff */
[C---:B------:R-:W-:Y:S01]  /*7d20*/  FMUL R57, R78.reuse, R61 ;  /* 0x0000003d4e397220 */ /* 0x040fe20000400000 */
[----:B------:R-:W-:Y:S01]  /*7d30*/  F2FP.BF16.F32.PACK_AB R119, R51, R46 ;  /* 0x0000002e3377723e */ /* 0x000fe200000010ff */
[C---:B------:R-:W-:Y:S01]  /*7d40*/  FMUL R58, R78.reuse, R62 ;  /* 0x0000003e4e3a7220 */ /* 0x040fe20000400000 */
[C---:B------:R-:W-:Y:S01]  /*7d50*/  FFMA R59, R81.reuse, R0, R59 ;  /* 0x00000000513b7223 */ /* 0x040fe2000000003b */
[----:B------:R-:W-:Y:S01]  /*7d60*/  FFMA R56, R81, R3, R56 ;  /* 0x0000000351387223 */ /* 0x000fe20000000038 */
[----:B------:R-:W-:Y:S01]  /*7d70*/  LOP3.LUT R0, R145, 0xffff0000, RZ, 0xc0, !PT ;  /* 0xffff000091007812 */ /* 0x000fe200078ec0ff */
[----:B------:R2:W-:Y:S01]  /*7d80*/  STS.128 [R176+0x4400], R116 ;  /* 0x00440074b0007388 */ /* 0x0005e20000000c00 */
[C---:B------:R-:W-:Y:S01]  /*7d90*/  FFMA R57, R81.reuse, R2, R57 ;  /* 0x0000000251397223 */ /* 0x040fe20000000039 */
[----:B------:R-:W-:Y:S01]  /*7da0*/  FMUL R63, R78, R63 ;  /* 0x0000003f4e3f7220 */ /* 0x000fe20000400000 */
[----:B------:R-:W-:Y:S01]  /*7db0*/  SHF.L.U32 R3, R146, 0x10, RZ ;  /* 0x0000001092037819 */ /* 0x000fe200000006ff */
[----:B------:R-:W-:Y:S01]  /*7dc0*/  FFMA R58, R81, R83, R58 ;  /* 0x00000053513a7223 */ /* 0x000fe2000000003a */
[----:B------:R-:W-:Y:S01]  /*7dd0*/  FMUL R60, R78, R64 ;  /* 0x000000404e3c7220 */ /* 0x000fe20000400000 */
[----:B------:R-:W-:Y:S01]  /*7de0*/  LOP3.LUT R2, R146, 0xffff0000, RZ, 0xc0, !PT ;  /* 0xffff000092027812 */ /* 0x000fe200078ec0ff */
[C---:B------:R-:W-:Y:S01]  /*7df0*/  FMUL R61, R78.reuse, R65 ;  /* 0x000000414e3d7220 */ /* 0x040fe20000400000 */
[----:B------:R-:W-:Y:S01]  /*7e00*/  SHF.L.U32 R83, R147, 0x10, RZ ;  /* 0x0000001093537819 */ /* 0x000fe200000006ff */
[C---:B------:R-:W-:Y:S01]  /*7e10*/  FMUL R62, R78.reuse, R66 ;  /* 0x000000424e3e7220 */ /* 0x040fe20000400000 */
[----:B------:R-:W-:Y:S01]  /*7e20*/  FFMA R63, R81, R0, R63 ;  /* 0x00000000513f7223 */ /* 0x000fe2000000003f */
[----:B------:R-:W-:Y:S01]  /*7e30*/  FMUL R67, R78, R67 ;  /* 0x000000434e437220 */ /* 0x000fe20000400000 */
[----:B----4-:R-:W-:Y:S01]  /*7e40*/  F2FP.BF16.F32.PACK_AB R124, R49, R48 ;  /* 0x00000030317c723e */ /* 0x010fe200000010ff */
[----:B------:R-:W-:Y:S01]  /*7e50*/  FFMA R60, R81, R3, R60 ;  /* 0x00000003513c7223 */ /* 0x000fe2000000003c */
[----:B------:R-:W-:Y:S01]  /*7e60*/  F2FP.BF16.F32.PACK_AB R125, R55, R50 ;  /* 0x00000032377d723e */ /* 0x000fe200000010ff */
[----:B------:R-:W-:Y:S01]  /*7e70*/  FFMA R61, R81, R2, R61 ;  /* 0x00000002513d7223 */ /* 0x000fe2000000003d */
[----:B------:R-:W-:Y:S01]  /*7e80*/  F2FP.BF16.F32.PACK_AB R126, R53, R52 ;  /* 0x00000034357e723e */ /* 0x000fe200000010ff */
[----:B------:R-:W-:Y:S01]  /*7e90*/  FFMA R62, R81, R83, R62 ;  /* 0x00000053513e7223 */ /* 0x000fe2000000003e */
[----:B------:R-:W-:Y:S01]  /*7ea0*/  F2FP.BF16.F32.PACK_AB R127, R59, R54 ;  /* 0x000000363b7f723e */ /* 0x000fe200000010ff */
[----:B------:R-:W-:Y:S01]  /*7eb0*/  FFMA R67, R81, R82, R67 ;  /* 0x0000005251437223 */ /* 0x000fe20000000043 */
[----:B-1----:R-:W-:Y:S02]  /*7ec0*/  F2FP.BF16.F32.PACK_AB R132, R57, R56 ;  /* 0x000000383984723e */ /* 0x002fe400000010ff */
[----:B------:R-:W-:Y:S01]  /*7ed0*/  F2FP.BF16.F32.PACK_AB R133, R63, R58 ;  /* 0x0000003a3f85723e */ /* 0x000fe200000010ff */
[----:B------:R2:W-:Y:S01]  /*7ee0*/  STS.128 [R175+0x4400], R124 ;  /* 0x0044007caf007388 */ /* 0x0005e20000000c00 */
[----:B------:R-:W-:Y:S02]  /*7ef0*/  F2FP.BF16.F32.PACK_AB R134, R61, R60 ;  /* 0x0000003c3d86723e */ /* 0x000fe400000010ff */
[----:B------:R-:W-:Y:S02]  /*7f00*/  F2FP.BF16.F32.PACK_AB R135, R67, R62 ;  /* 0x0000003e4387723e */ /* 0x000fe400000010ff */
[----:B------:R-:W-:Y:S02]  /*7f10*/  LEA R0, R101, UR48, 0x3 ;  /* 0x0000003065007c11 */ /* 0x000fe4000f8e18ff */
[----:B------:R-:W-:Y:S01]  /*7f20*/  @P6 SHF.L.U32 R3, R167, 0x1f, RZ ;  /* 0x0000001fa7036819 */ /* 0x000fe200000006ff */
[----:B------:R2:W-:Y:S01]  /*7f30*/  STS.128 [R174+0x4400], R132 ;  /* 0x00440084ae007388 */ /* 0x0005e20000000c00 */
[----:B------:R-:W-:Y:S01]  /*7f40*/  @!PT LDS RZ, [RZ] ;  /* 0x00000000fffff984 */ /* 0x000fe20000000800 */
[----:B------:R-:W-:Y:S01]  /*7f50*/  @!PT LDS RZ, [RZ] ;  /* 0x00000000fffff984 */ /* 0x000fe20000000800 */
[----:B------:R-:W-:Y:S01]  /*7f60*/  @!PT LDS RZ, [RZ] ;  /* 0x00000000fffff984 */ /* 0x000fe20000000800 */
[----:B------:R-:W-:Y:S01]  /*7f70*/  @!PT LDS RZ, [RZ] ;  /* 0x00000000fffff984 */ /* 0x000fe20000000800 */
[----:B------:R1:W-:Y:S07]  /*7f80*/  MEMBAR.ALL.CTA ;  /* 0x0000000000007992 */ /* 0x0003ee0000008000 */
[----:B-1----:R-:W1:Y:S02]  /*7f90*/  FENCE.VIEW.ASYNC.S ;  /* 0x00000000000073c6 */ /* 0x002e640000000000 */
[----:B-1----:R-:W-:Y:S06]  /*7fa0*/  BAR.SYNC.DEFER_BLOCKING 0x1, 0x80 ;  /* 0x0042000000007b1d */ /* 0x002fec0000010000 */
[----:B------:R-:W-:Y:S05]  /*7fb0*/  @P0 BRA `(.L_x_105) ;  /* 0x0000000000240947 */ /* 0x000fea0003800000 */
[----:B------:R-:W-:Y:S02]  /*7fc0*/  UIADD3 UR8, UP0, UPT, UR52, 0x680, URZ ;  /* 0x0000068034087890 */ /* 0x000fe4000ff1e0ff */
[----:B------:R-:W-:Y:S02]  /*7fd0*/  UIADD3 UR5, UPT, UPT, UR41, 0x40, URZ ;  /* 0x0000004029057890 */ /* 0x000fe4000fffe0ff */
[----:B------:R-:W-:Y:S02]  /*7fe0*/  UIADD3 UR4, UPT, UPT, UR48, 0x4400, URZ ;  /* 0x0000440030047890 */ /* 0x000fe4000fffe0ff */
[----:B------:R-:W-:Y:S01]  /*7ff0*/  UIADD3.X UR9, UPT, UPT, URZ, UR53, URZ, UP0, !UPT ;  /* 0x00000035ff097290 */ /* 0x000fe200087fe4ff */
[----:B------:R-:W-:Y:S01]  /*8000*/  UMOV UR6, UR42 ;  /* 0x0000002a00067c82 */ /* 0x000fe20008000000 */
[----:B------:R-:W-:Y:S07]  /*8010*/  UMOV UR7, UR36 ;  /* 0x0000002400077c82 */ /* 0x000fee0008000000 */
[----:B------:R1:W-:Y:S01]  /*8020*/  UTMASTG.3D [UR4], [UR8] ;  /* 0x00000004080073b5 */ /* 0x0003e20008010000 */
[----:B------:R0:W-:Y:S01]  /*8030*/  UTMACMDFLUSH ;  /* 0x00000000000079b7 */ /* 0x0001e20000000000 */
[----:B-1----:R-:W-:Y:S04]  /*8040*/  DEPBAR.LE SB0, 0x1 ;  /* 0x000080400000791a */ /* 0x002fe80000000000 */
.L_x_105:
[----:B------:R-:W-:Y:S05]  /*8050*/  BSYNC.RECONVERGENT B0 ;  /* 0x0000000000007941 */ /* 0x000fea0003800200 */
.L_x_104:
[----:B------:R-:W-:Y:S01]  /*8060*/  BAR.SYNC.DEFER_BLOCKING 0x1, 0x80 ;  /* 0x0042000000007b1d */ /* 0x000fe20000010000 */
[----:B------:R-:W-:Y:S04]  /*8070*/  UIADD3 UR40, UPT, UPT, UR51, 0x1, URZ ;  /* 0x0000000133287890 */ /* 0x000fe8000fffe0ff */
[----:B------:R-:W-:Y:S04]  /*8080*/  UISETP.NE.AND UP0, UPT, UR40, 0x4, UPT ;  /* 0x000000042800788c */ /* 0x000fe8000bf05270 */
[----:B------:R-:W-:Y:S01]  /*8090*/  USEL UR40, UR40, URZ, UP0 ;  /* 0x000000ff28287287 */ /* 0x000fe20008000000 */
[----:B------:R1:W-:Y:S01]  /*80a0*/  @P6 SYNCS.ARRIVE.TRANS64.RED.A1T0 RZ, [R85+URZ], RZ ;  /* 0x000000ff55ff69a7 */ /* 0x0003e200081004ff */
[----:B------:R-:W-:Y:S01]  /*80b0*/  BSSY B1, `(.L_x_106) ;  /* 0x0000020000017945 */ /* 0x000fe20003800000 */
[----:B------:R-:W4:Y:S02]  /*80c0*/  @P6 SYNCS.PHASECHK.TRANS64.TRYWAIT P0, [R0+URZ+0x30], R3 ;  /* 0x00003003000065a7 */ /* 0x000f2400080011ff */
[----:B----4-:R-:W-:Y:S01]  /*80d0*/  @P6 SEL R103, RZ, 0x1, !P0 ;  /* 0x00000001ff676807 */ /* 0x010fe20004000000 */
[----:B-1----:R-:W-:Y:S06]  /*80e0*/  @!P6 BRA `(.L_x_107) ;  /* 0x000000000070e947 */ /* 0x002fec0003800000 */
        /* <DEDUP_REMOVED lines=9> */
[----:B------:R-:W-:Y:S04]  /*8180*/  SHF.L.U32 R7, R167, 0x1f, RZ ;  /* 0x0000001fa7077819 */ /* 0x000fe800000006ff */
[----:B------:R-:W1:Y:S02]  /*8190*/  SYNCS.PHASECHK.TRANS64.TRYWAIT P0, [R0+URZ+0x30], R7 ;  /* 0x00003007000075a7 */ /* 0x000e6400080011ff */
[----:B-1----:R-:W-:Y:S05]  /*81a0*/  @!P0 BRA `(.L_x_110) ;  /* 0x0000003400008947 */ /* 0x002fea0003800000 */
.L_x_109:
[----:B------:R-:W-:Y:S05]  /*81b0*/  BSYNC B0 ;  /* 0x0000000000007941 */ /* 0x000fea0003800000 */
.L_x_108:
[----:B------:R-:W-:Y:S01]  /*81c0*/  ISETP.NE.AND P0, PT, R109, RZ, PT ;  /* 0x000000ff6d00720c */ /* 0x000fe20003f05270 */
[----:B------:R-:W-:Y:S11]  /*81d0*/  VIADD R101, R101, 0x1 ;  /* 0x0000000165657836 */ /* 0x000ff60000000000 */
[----:B------:R-:W-:Y:S01]  /*81e0*/  @!UPT UIADD3 URZ, UPT, UPT, URZ, URZ, URZ ;  /* 0x000000fffffff290 */ /* 0x000fe2000fffe0ff */
[----:B------:R4:W2:Y:S01]  /*81f0*/  @P0 LDS.128 R88, [R4+UR48+0x400] ;  /* 0x0004003004580984 */ /* 0x0008a20008000c00 */
[--C-:B-1----:R-:W-:Y:S01]  /*8200*/  @P0 IMAD.IADD R7, R102, 0x1, R3.reuse ;  /* 0x0000000166070824 */ /* 0x102fe200078e0203 */
[C---:B------:R-:W-:Y:S01]  /*8210*/  @P0 IADD3 R0, PT, PT, R108.reuse, R5, RZ ;  /* 0x000000056c000210 */ /* 0x040fe20007ffe0ff */
[C---:B------:R-:W-:Y:S01]  /*8220*/  @P0 IMAD.IADD R6, R108.reuse, 0x1, R3 ;  /* 0x000000016c060824 */ /* 0x040fe200078e0203 */
[----:B------:R4:W1:Y:S02]  /*8230*/  @P0 LDS.128 R96, [R2+0x400] ;  /* 0x0004000002600984 */ /* 0x0008640000000c00 */
[----:B------:R-:W-:Y:S02]  /*8240*/  @P0 IADD3 R8, PT, PT, R108, R7, RZ ;  /* 0x000000076c080210 */ /* 0x000fe40007ffe0ff */
[----:B------:R4:W1:Y:S04]  /*8250*/  @P0 LDS.128 R104, [R5+0x400] ;  /* 0x0004000005680984 */ /* 0x0008680000000c00 */
[----:B------:R4:W1:Y:S04]  /*8260*/  @P0 LDS.128 R112, [R0+0x400] ;  /* 0x0004000000700984 */ /* 0x0008680000000c00 */
[----:B------:R4:W1:Y:S04]  /*8270*/  @P0 LDS.128 R120, [R3+0x400] ;  /* 0x0004000003780984 */ /* 0x0008680000000c00 */
[----:B------:R4:W1:Y:S04]  /*8280*/  @P0 LDS.128 R128, [R6+0x400] ;  /* 0x0004000006800984 */ /* 0x0008680000000c00 */
[----:B------:R4:W1:Y:S04]  /*8290*/  @P0 LDS.128 R136, [R7+0x400] ;  /* 0x0004000007880984 */ /* 0x0008680000000c00 */
[----:B------:R4:W1:Y:S02]  /*82a0*/  @P0 LDS.128 R144, [R8+0x400] ;  /* 0x0004000008900984 */ /* 0x0008640000000c00 */
.L_x_107:
[----:B------:R-:W-:Y:S05]  /*82b0*/  BSYNC B1 ;  /* 0x0000000000017941 */ /* 0x000fea0003800000 */
.L_x_106:
        /* <DEDUP_REMOVED lines=21> */
.L_x_111:
[----:B------:R-:W-:Y:S01]  /*8410*/  ISETP.NE.AND P6, PT, R179, RZ, PT ;  /* 0x000000ffb300720c */ /* 0x000fe20003fc5270 */
[----:B------:R-:W-:Y:S05]  /*8420*/  WARPSYNC.ALL ;  /* 0x0000000000007948 */ /* 0x000fea0003800000 */
[----:B------:R-:W-:Y:S01]  /*8430*/  R2UR UR4, R80 ;  /* 0x00000000500472ca */ /* 0x000fe200000e0000 */
[----:B------:R-:W-:Y:S01]  /*8440*/  BSSY.RECONVERGENT B0, `(.L_x_112) ;  /* 0x0000103000007945 */ /* 0x000fe20003800200 */
[----:B------:R-:W-:Y:S02]  /*8450*/  MOV R3, UR40 ;  /* 0x0000002800037c02 */ /* 0x000fe40008000f00 */
[----:B------:R-:W-:Y:S02]  /*8460*/  MOV R84, UR37 ;  /* 0x0000002500547c02 */ /* 0x000fe40008000f00 */
[C---:B--2---:R-:W-:Y:S02]  /*8470*/  SHF.L.U32 R82, R88.reuse, 0x10, RZ ;  /* 0x0000001058527819 */ /* 0x044fe400000006ff */
[----:B------:R-:W-:Y:S02]  /*8480*/  @P6 LEA R3, R3, UR48, 0x3 ;  /* 0x0000003003036c11 */ /* 0x000fe4000f8e18ff */
[----:B------:R-:W-:Y:S02]  /*8490*/  LOP3.LUT R83, R88, 0xffff0000, RZ, 0xc0, !PT ;  /* 0xffff000058537812 */ /* 0x000fe400078ec0ff */
[----:B------:R-:W-:Y:S01]  /*84a0*/  @P6 IADD3 R3, PT, PT, R3, 0x50, RZ ;  /* 0x0000005003036810 */ /* 0x000fe20007ffe0ff */
[----:B------:R-:W2:Y:S01]  /*84b0*/  LDTM.x64 R4, tmem[UR4+0x80] ;  /* 0x00008004000479ee */ /* 0x000ea20008340000 */
[----:B------:R-:W-:Y:S02]  /*84c0*/  ISETP.NE.AND P0, PT, R170, RZ, PT ;  /* 0x000000ffaa00720c */ /* 0x000fe40003f05270 */
[----:B------:R-:W-:Y:S01]  /*84d0*/  @P6 PRMT R84, R84, 0x654, R3 ;  /* 0x0000065454546816 */ /* 0x000fe20000000003 */
[C---:B--2---:R-:W-:Y:S01]  /*84e0*/  FMUL R0, R78.reuse, R4 ;  /* 0x000000044e007220 */ /* 0x044fe20000400000 */
[C---:B------:R-:W-:Y:S01]  /*84f0*/  FMUL R3, R78.reuse, R6 ;  /* 0x000000064e037220 */ /* 0x040fe20000400000 */
        /* <DEDUP_REMOVED lines=38> */
[C---:B------:R-:W-:Y:S01]  /*8760*/  FFMA R0, R81.reuse, R82, R0 ;  /* 0x0000005251007223 */ /* 0x040fe20000000000 */
[----:B------:R-:W-:Y:S01]  /*8770*/  FFMA R2, R81, R83, R2 ;  /* 0x0000005351027223 */ /* 0x000fe20000000002 */
[C---:B------:R-:W-:Y:S01]  /*8780*/  FMUL R45, R78.reuse, R49 ;  /* 0x000000314e2d7220 */ /* 0x040fe20000400000 */
[C---:B------:R-:W-:Y:S01]  /*8790*/  FMUL R58, R78.reuse, R62 ;  /* 0x0000003e4e3a7220 */ /* 0x040fe20000400000 */
[C---:B------:R-:W-:Y:S01]  /*87a0*/  FMUL R60, R78.reuse, R64 ;  /* 0x000000404e3c7220 */ /* 0x040fe20000400000 */
[C---:B------:R-:W-:Y:S01]  /*87b0*/  SHF.L.U32 R64, R89.reuse, 0x10, RZ ;  /* 0x0000001059407819 */ /* 0x040fe200000006ff */
[----:B------:R-:W-:Y:S01]  /*87c0*/  FMUL R49, R78, R53 ;  /* 0x000000354e317220 */ /* 0x000fe20000400000 */
[----:B------:R-:W-:Y:S01]  /*87d0*/  F2FP.BF16.F32.PACK_AB R92, R2, R0 ;  /* 0x00000000025c723e */ /* 0x000fe200000010ff */
[C---:B------:R-:W-:Y:S01]  /*87e0*/  FMUL R62, R78.reuse, R66 ;  /* 0x000000424e3e7220 */ /* 0x040fe20000400000 */
[----:B------:R-:W-:Y:S01]  /*87f0*/  LOP3.LUT R66, R89, 0xffff0000, RZ, 0xc0, !PT ;  /* 0xffff000059427812 */ /* 0x000fe200078ec0ff */
[C---:B------:R-:W-:Y:S01]  /*8800*/  FMUL R53, R78.reuse, R57 ;  /* 0x000000394e357220 */ /* 0x040fe20000400000 */
[----:B------:R-:W-:Y:S01]  /*8810*/  LOP3.LUT R0, R91, 0xffff0000, RZ, 0xc0, !PT ;  /* 0xffff00005b007812 */ /* 0x000fe200078ec0ff */
[----:B------:R-:W-:Y:S01]  /*8820*/  FMUL R7, R78, R7 ;  /* 0x000000074e077220 */ /* 0x000fe20000400000 */
[----:B-1----:R-:W-:Y:S01]  /*8830*/  LOP3.LUT R2, R96, 0xffff0000, RZ, 0xc0, !PT ;  /* 0xffff000060027812 */ /* 0x002fe200078ec0ff */
[C---:B------:R-:W-:Y:S01]  /*8840*/  FMUL R57, R78.reuse, R61 ;  /* 0x0000003d4e397220 */ /* 0x040fe20000400000 */
[----:B------:R-:W-:Y:S01]  /*8850*/  FMUL R61, R78, R65 ;  /* 0x000000414e3d7220 */ /* 0x000fe20000400000 */
[C---:B------:R-:W-:Y:S01]  /*8860*/  SHF.L.U32 R65, R90.reuse, 0x10, RZ ;  /* 0x000000105a417819 */ /* 0x040fe200000006ff */
[C---:B------:R-:W-:Y:S01]  /*8870*/  FFMA R3, R81.reuse, R64, R3 ;  /* 0x0000004051037223 */ /* 0x040fe20000000003 */
[----:B------:R-:W-:Y:S01]  /*8880*/  LOP3.LUT R64, R90, 0xffff0000, RZ, 0xc0, !PT ;  /* 0xffff00005a407812 */ /* 0x000fe200078ec0ff */
[C---:B------:R-:W-:Y:S01]  /*8890*/  FFMA R7, R81.reuse, R66, R7 ;  /* 0x0000004251077223 */ /* 0x040fe20000000007 */
[C---:B------:R-:W-:Y:S01]  /*88a0*/  FMUL R11, R78.reuse, R11 ;  /* 0x0000000b4e0b7220 */ /* 0x040fe20000400000 */
[----:B------:R-:W-:Y:S01]  /*88b0*/  FFMA R4, R81, R65, R4 ;  /* 0x0000004151047223 */ /* 0x000fe20000000004 */
[----:B------:R-:W-:Y:S01]  /*88c0*/  SHF.L.U32 R65, R91, 0x10, RZ ;  /* 0x000000105b417819 */ /* 0x000fe200000006ff */
[----:B------:R-:W-:Y:S01]  /*88d0*/  FFMA R5, R81, R64, R5 ;  /* 0x0000004051057223 */ /* 0x000fe20000000005 */
[----:B------:R-:W-:Y:S01]  /*88e0*/  F2FP.BF16.F32.PACK_AB R93, R7, R3 ;  /* 0x00000003075d723e */ /* 0x000fe200000010ff */
[----:B------:R-:W-:Y:S01]  /*88f0*/  FMUL R15, R78, R15 ;  /* 0x0000000f4e0f7220 */ /* 0x000fe20000400000 */
[----:B------:R-:W-:Y:S01]  /*8900*/  SHF.L.U32 R3, R96, 0x10, RZ ;  /* 0x0000001060037819 */ /* 0x000fe200000006ff */
[----:B------:R-:W-:Y:S01]  /*8910*/  FFMA R6, R81, R65, R6 ;  /* 0x0000004151067223 */ /* 0x000fe20000000006 */
[----:B------:R-:W-:Y:S01]  /*8920*/  F2FP.BF16.F32.PACK_AB R94, R5, R4 ;  /* 0x00000004055e723e */ /* 0x000fe200000010ff */
[----:B------:R-:W-:Y:S01]  /*8930*/  FFMA R11, R81, R0, R11 ;  /* 0x00000000510b7223 */ /* 0x000fe2000000000b */
[----:B------:R-:W-:Y:S01]  /*8940*/  SHF.L.U32 R0, R97, 0x10, RZ ;  /* 0x0000001061007819 */ /* 0x000fe200000006ff */
[C---:B------:R-:W-:Y:S01]  /*8950*/  FFMA R8, R81.reuse, R3, R8 ;  /* 0x0000000351087223 */ /* 0x040fe20000000008 */
[C---:B------:R-:W-:Y:S01]  /*8960*/  SHF.L.U32 R3, R98.reuse, 0x10, RZ ;  /* 0x0000001062037819 */ /* 0x040fe200000006ff */
[----:B------:R-:W-:Y:S01]  /*8970*/  FFMA R9, R81, R2, R9 ;  /* 0x0000000251097223 */ /* 0x000fe20000000009 */
[----:B------:R-:W-:Y:S01]  /*8980*/  LOP3.LUT R2, R97, 0xffff0000, RZ, 0xc0, !PT ;  /* 0xffff000061027812 */ /* 0x000fe200078ec0ff */
[C---:B------:R-:W-:Y:S01]  /*8990*/  FFMA R10, R81.reuse, R0, R10 ;  /* 0x00000000510a7223 */ /* 0x040fe2000000000a */
[----:B------:R-:W-:Y:S01]  /*89a0*/  LOP3.LUT R0, R98, 0xffff0000, RZ, 0xc0, !PT ;  /* 0xffff000062007812 */ /* 0x000fe200078ec0ff */
[----:B------:R-:W-:Y:S01]  /*89b0*/  FMUL R19, R78, R19 ;  /* 0x000000134e137220 */ /* 0x000fe20000400000 */
[C---:B------:R-:W-:Y:S01]  /*89c0*/  SHF.L.U32 R5, R104.reuse, 0x10, RZ ;  /* 0x0000001068057819 */ /* 0x040fe200000006ff */
[----:B------:R-:W-:Y:S01]  /*89d0*/  FFMA R15, R81, R2, R15 ;  /* 0x00000002510f7223 */ /* 0x000fe2000000000f */
[----:B------:R-:W-:Y:S01]  /*89e0*/  LOP3.LUT R2, R99, 0xffff0000, RZ, 0xc0, !PT ;  /* 0xffff000063027812 */ /* 0x000fe200078ec0ff */
[----:B------:R-:W-:Y:S01]  /*89f0*/  FFMA R12, R81, R3, R12 ;  /* 0x00000003510c7223 */ /* 0x000fe2000000000c */
[----:B------:R-:W-:Y:S01]  /*8a00*/  SHF.L.U32 R3, R99, 0x10, RZ ;  /* 0x0000001063037819 */ /* 0x000fe200000006ff */
[----:B------:R-:W-:Y:S01]  /*8a10*/  FFMA R13, R81, R0, R13 ;  /* 0x00000000510d7223 */ /* 0x000fe2000000000d */
[----:B------:R-:W-:Y:S01]  /*8a20*/  LOP3.LUT R0, R104, 0xffff0000, RZ, 0xc0, !PT ;  /* 0xffff000068007812 */ /* 0x000fe200078ec0ff */
[----:B------:R-:W-:Y:S01]  /*8a30*/  FMUL R23, R78, R23 ;  /* 0x000000174e177220 */ /* 0x000fe20000400000 */
[----:B------:R-:W-:Y:S01]  /*8a40*/  LOP3.LUT R4, R107, 0xffff0000, RZ, 0xc0, !PT ;  /* 0xffff00006b047812 */ /* 0x000fe200078ec0ff */
[C---:B------:R-:W-:Y:S01]  /*8a50*/  FFMA R14, R81.reuse, R3, R14 ;  /* 0x00000003510e7223 */ /* 0x040fe2000000000e */
[C---:B------:R-:W-:Y:S01]  /*8a60*/  SHF.L.U32 R3, R106.reuse, 0x10, RZ ;  /* 0x000000106a037819 */ /* 0x040fe200000006ff */
[----:B------:R-:W-:Y:S01]  /*8a70*/  FFMA R19, R81, R2, R19 ;  /* 0x0000000251137223 */ /* 0x000fe20000000013 */
[----:B------:R-:W-:Y:S01]  /*8a80*/  SHF.L.U32 R2, R105, 0x10, RZ ;  /* 0x0000001069027819 */ /* 0x000fe200000006ff */
[----:B------:R-:W-:Y:S01]  /*8a90*/  FFMA R16, R81, R5, R16 ;  /* 0x0000000551107223 */ /* 0x000fe20000000010 */
[----:B------:R-:W-:Y:S01]  /*8aa0*/  SHF.L.U32 R5, R107, 0x10, RZ ;  /* 0x000000106b057819 */ /* 0x000fe200000006ff */
[----:B------:R-:W-:Y:S01]  /*8ab0*/  FFMA R17, R81, R0, R17 ;  /* 0x0000000051117223 */ /* 0x000fe20000000011 */
[----:B------:R-:W-:Y:S01]  /*8ac0*/  LOP3.LUT R0, R105, 0xffff0000, RZ, 0xc0, !PT ;  /* 0xffff000069007812 */ /* 0x000fe200078ec0ff */
[----:B------:R-:W-:Y:S01]  /*8ad0*/  FFMA R18, R81, R2, R18 ;  /* 0x0000000251127223 */ /* 0x000fe20000000012 */
[----:B------:R-:W-:Y:S01]  /*8ae0*/  LOP3.LUT R2, R106, 0xffff0000, RZ, 0xc0, !PT ;  /* 0xffff00006a027812 */ /* 0x000fe200078ec0ff */
[----:B------:R-:W-:Y:S01]  /*8af0*/  FMUL R27, R78, R27 ;  /* 0x0000001b4e1b7220 */ /* 0x000fe20000400000 */
[----:B------:R-:W-:Y:S01]  /*8b00*/  F2FP.BF16.F32.PACK_AB R95, R11, R6 ;  /* 0x000000060b5f723e */ /* 0x000fe200000010ff */
[C---:B------:R-:W-:Y:S01]  /*8b10*/  FFMA R23, R81.reuse, R0, R23 ;  /* 0x0000000051177223 */ /* 0x040fe20000000017 */
[----:B------:R-:W-:Y:S01]  /*8b20*/  SHF.L.U32 R0, R112, 0x10, RZ ;  /* 0x0000001070007819 */ /* 0x000fe200000006ff */
[C---:B------:R-:W-:Y:S01]  /*8b30*/  FFMA R20, R81.reuse, R3, R20 ;  /* 0x0000000351147223 */ /* 0x040fe20000000014 */
[----:B------:R-:W-:Y:S01]  /*8b40*/  SHF.L.U32 R3, R114, 0x10, RZ ;  /* 0x0000001072037819 */ /* 0x000fe200000006ff */
        /* <DEDUP_REMOVED lines=8> */
[----:B------:R-:W-:Y:S01]  /*8bd0*/  FFMA R25, R81, R2, R25 ;  /* 0x0000000251197223 */ /* 0x000fe20000000019 */
[----:B------:R-:W-:Y:S01]  /*8be0*/  LOP3.LUT R2, R114, 0xffff0000, RZ, 0xc0, !PT ;  /* 0xffff000072027812 */ /* 0x000fe200078ec0ff */
[C---:B------:R-:W-:Y:S01]  /*8bf0*/  FMUL R31, R78.reuse, R31 ;  /* 0x0000001f4e1f7220 */ /* 0x040fe20000400000 */
[----:B------:R-:W-:Y:S01]  /*8c00*/  F2FP.BF16.F32.PACK_AB R8, R9, R8 ;  /* 0x000000080908723e */ /* 0x000fe200000010ff */
[----:B------:R-:W-:Y:S01]  /*8c10*/  FFMA R26, R81, R0, R26 ;  /* 0x00000000511a7223 */ /* 0x000fe2000000001a */
[----:B------:R-:W-:Y:S01]  /*8c20*/  LOP3.LUT R0, R113, 0xffff0000, RZ, 0xc0, !PT ;  /* 0xffff000071007812 */ /* 0x000fe200078ec0ff */
[C---:B------:R-:W-:Y:S01]  /*8c30*/  FMUL R35, R78.reuse, R35 ;  /* 0x000000234e237220 */ /* 0x040fe20000400000 */
[----:B------:R-:W-:Y:S01]  /*8c40*/  F2FP.BF16.F32.PACK_AB R9, R15, R10 ;  /* 0x0000000a0f09723e */ /* 0x000fe200000010ff */
[----:B------:R-:W-:Y:S01]  /*8c50*/  FMUL R39, R78, R39 ;  /* 0x000000274e277220 */ /* 0x000fe20000400000 */
[----:B------:R-:W-:Y:S01]  /*8c60*/  F2FP.BF16.F32.PACK_AB R10, R13, R12 ;  /* 0x0000000c0d0a723e */ /* 0x000fe200000010ff */
[C---:B------:R-:W-:Y:S01]  /*8c70*/  FFMA R31, R81.reuse, R0, R31 ;  /* 0x00000000511f7223 */ /* 0x040fe2000000001f */
[C---:B------:R-:W-:Y:S01]  /*8c80*/  SHF.L.U32 R0, R120.reuse, 0x10, RZ ;  /* 0x0000001078007819 */ /* 0x040fe200000006ff */
[----:B------:R-:W-:Y:S01]  /*8c90*/  FFMA R28, R81, R3, R28 ;  /* 0x00000003511c7223 */ /* 0x000fe2000000001c */
[----:B------:R-:W-:Y:S01]  /*8ca0*/  SHF.L.U32 R3, R121, 0x10, RZ ;  /* 0x0000001079037819 */ /* 0x000fe200000006ff */
        /* <DEDUP_REMOVED lines=8> */
[----:B------:R-:W-:Y:S01]  /*8d30*/  FFMA R33, R81, R2, R33 ;  /* 0x0000000251217223 */ /* 0x000fe20000000021 */
[----:B------:R-:W-:Y:S01]  /*8d40*/  LOP3.LUT R2, R123, 0xffff0000, RZ, 0xc0, !PT ;  /* 0xffff00007b027812 */ /* 0x000fe200078ec0ff */
[C---:B------:R-:W-:Y:S01]  /*8d50*/  FFMA R34, R81.reuse, R3, R34 ;  /* 0x0000000351227223 */ /* 0x040fe20000000022 */
[C---:B------:R-:W-:Y:S01]  /*8d60*/  SHF.L.U32 R3, R122.reuse, 0x10, RZ ;  /* 0x000000107a037819 */ /* 0x040fe200000006ff */
[----:B------:R-:W-:Y:S01]  /*8d70*/  FFMA R39, R81, R0, R39 ;  /* 0x0000000051277223 */ /* 0x000fe20000000027 */
[----:B------:R-:W-:Y:S01]  /*8d80*/  LOP3.LUT R0, R122, 0xffff0000, RZ, 0xc0, !PT ;  /* 0xffff00007a007812 */ /* 0x000fe200078ec0ff */
[----:B------:R-:W-:Y:S01]  /*8d90*/  FMUL R43, R78, R43 ;  /* 0x0000002b4e2b7220 */ /* 0x000fe20000400000 */
[----:B------:R-:W-:Y:S01]  /*8da0*/  F2FP.BF16.F32.PACK_AB R16, R17, R16 ;  /* 0x000000101110723e */ /* 0x000fe200000010ff */
[----:B------:R-:W-:Y:S01]  /*8db0*/  FFMA R36, R81, R3, R36 ;  /* 0x0000000351247223 */ /* 0x000fe20000000024 */
[----:B------:R-:W-:Y:S01]  /*8dc0*/  SHF.L.U32 R3, R129, 0x10, RZ ;  /* 0x0000001081037819 */ /* 0x000fe200000006ff */
[C---:B------:R-:W-:Y:S01]  /*8dd0*/  FFMA R37, R81.reuse, R0, R37 ;  /* 0x0000000051257223 */ /* 0x040fe20000000025 */
[C---:B------:R-:W-:Y:S01]  /*8de0*/  SHF.L.U32 R0, R128.reuse, 0x10, RZ ;  /* 0x0000001080007819 */ /* 0x040fe200000006ff */
[----:B------:R-:W-:Y:S01]  /*8df0*/  FFMA R38, R81, R5, R38 ;  /* 0x0000000551267223 */ /* 0x000fe20000000026 */
[----:B------:R-:W-:Y:S01]  /*8e00*/  F2FP.BF16.F32.PACK_AB R17, R23, R18 ;  /* 0x000000121711723e */ /* 0x000fe200000010ff */
[----:B------:R1:W-:Y:S01]  /*8e10*/  STS.128 [R182+UR48+0x8400], R92 ;  /* 0x0084005cb6007988 */ /* 0x0003e20008000c30 */
[----:B------:R-:W-:Y:S01]  /*8e20*/  SHF.L.U32 R5, R131, 0x10, RZ ;  /* 0x0000001083057819 */ /* 0x000fe200000006ff */
[C---:B------:R-:W-:Y:S01]  /*8e30*/  FFMA R43, R81.reuse, R2, R43 ;  /* 0x00000002512b7223 */ /* 0x040fe2000000002b */
[----:B------:R-:W-:Y:S01]  /*8e40*/  LOP3.LUT R2, R128, 0xffff0000, RZ, 0xc0, !PT ;  /* 0xffff000080027812 */ /* 0x000fe200078ec0ff */
[----:B------:R-:W-:Y:S01]  /*8e50*/  FFMA R40, R81, R0, R40 ;  /* 0x0000000051287223 */ /* 0x000fe20000000028 */
[----:B------:R-:W-:Y:S01]  /*8e60*/  LOP3.LUT R0, R129, 0xffff0000, RZ, 0xc0, !PT ;  /* 0xffff000081007812 */ /* 0x000fe200078ec0ff */
[----:B------:R-:W-:Y:S01]  /*8e70*/  FMUL R47, R78, R47 ;  /* 0x0000002f4e2f7220 */ /* 0x000fe20000400000 */
[----:B------:R-:W-:Y:S01]  /*8e80*/  F2FP.BF16.F32.PACK_AB R18, R21, R20 ;  /* 0x000000141512723e */ /* 0x000fe200000010ff */
[C---:B------:R-:W-:Y:S01]  /*8e90*/  FFMA R41, R81.reuse, R2, R41 ;  /* 0x0000000251297223 */ /* 0x040fe20000000029 */
[C---:B------:R-:W-:Y:S01]  /*8ea0*/  LOP3.LUT R2, R130.reuse, 0xffff0000, RZ, 0xc0, !PT ;  /* 0xffff000082027812 */ /* 0x040fe200078ec0ff */
[----:B------:R-:W-:Y:S01]  /*8eb0*/  FFMA R42, R81, R3, R42 ;  /* 0x00000003512a7223 */ /* 0x000fe2000000002a */
[----:B------:R-:W-:Y:S01]  /*8ec0*/  SHF.L.U32 R3, R130, 0x10, RZ ;  /* 0x0000001082037819 */ /* 0x000fe200000006ff */
[----:B------:R1:W-:Y:S01]  /*8ed0*/  STS.128 [R181+0x8400], R8 ;  /* 0x00840008b5007388 */ /* 0x0003e20000000c00 */
[----:B------:R-:W-:Y:S01]  /*8ee0*/  F2FP.BF16.F32.PACK_AB R19, R27, R22 ;  /* 0x000000161b13723e */ /* 0x000fe200000010ff */
[----:B------:R-:W-:Y:S01]  /*8ef0*/  FFMA R47, R81, R0, R47 ;  /* 0x00000000512f7223 */ /* 0x000fe2000000002f */
[----:B------:R-:W-:Y:S01]  /*8f00*/  LOP3.LUT R0, R131, 0xffff0000, RZ, 0xc0, !PT ;  /* 0xffff000083007812 */ /* 0x000fe200078ec0ff */
[----:B------:R-:W-:Y:S01]  /*8f10*/  FMUL R51, R78, R51 ;  /* 0x000000334e337220 */ /* 0x000fe20000400000 */
[----:B------:R-:W-:Y:S01]  /*8f20*/  F2FP.BF16.F32.PACK_AB R24, R25, R24 ;  /* 0x000000181918723e */ /* 0x000fe200000010ff */
[C---:B------:R-:W-:Y:S01]  /*8f30*/  FFMA R44, R81.reuse, R3, R44 ;  /* 0x00000003512c7223 */ /* 0x040fe2000000002c */
[C---:B------:R-:W-:Y:S01]  /*8f40*/  SHF.L.U32 R3, R136.reuse, 0x10, RZ ;  /* 0x0000001088037819 */ /* 0x040fe200000006ff */
[----:B------:R-:W-:Y:S01]  /*8f50*/  FFMA R45, R81, R2, R45 ;  /* 0x00000002512d7223 */ /* 0x000fe2000000002d */
[----:B------:R-:W-:Y:S01]  /*8f60*/  F2FP.BF16.F32.PACK_AB R25, R31, R26 ;  /* 0x0000001a1f19723e */ /* 0x000fe200000010ff */
[----:B------:R-:W-:Y:S01]  /*8f70*/  FFMA R46, R81, R5, R46 ;  /* 0x00000005512e7223 */ /* 0x000fe2000000002e */
[----:B------:R-:W-:Y:S01]  /*8f80*/  SHF.L.U32 R5, R137, 0x10, RZ ;  /* 0x0000001089057819 */ /* 0x000fe200000006ff */
[----:B------:R1:W-:Y:S01]  /*8f90*/  STS.128 [R180+0x8400], R16 ;  /* 0x00840010b4007388 */ /* 0x0003e20000000c00 */
[----:B------:R-:W-:Y:S01]  /*8fa0*/  F2FP.BF16.F32.PACK_AB R26, R29, R28 ;  /* 0x0000001c1d1a723e */ /* 0x000fe200000010ff */
[C---:B------:R-:W-:Y:S01]  /*8fb0*/  FFMA R51, R81.reuse, R0, R51 ;  /* 0x0000000051337223 */ /* 0x040fe20000000033 */
[----:B------:R-:W-:Y:S01]  /*8fc0*/  LOP3.LUT R0, R136, 0xffff0000, RZ, 0xc0, !PT ;  /* 0xffff000088007812 */ /* 0x000fe200078ec0ff */
[----:B------:R-:W-:Y:S01]  /*8fd0*/  FFMA R48, R81, R3, R48 ;  /* 0x0000000351307223 */ /* 0x000fe20000000030 */
[----:B------:R-:W-:Y:S01]  /*8fe0*/  F2FP.BF16.F32.PACK_AB R27, R35, R30 ;  /* 0x0000001e231b723e */ /* 0x000fe200000010ff */
[----:B------:R-:W-:Y:S01]  /*8ff0*/  FMUL R55, R78, R55 ;  /* 0x000000374e377220 */ /* 0x000fe20000400000 */
[----:B------:R-:W-:Y:S01]  /*9000*/  LOP3.LUT R2, R137, 0xffff0000, RZ, 0xc0, !PT ;  /* 0xffff000089027812 */ /* 0x000fe200078ec0ff */
[C---:B------:R-:W-:Y:S01]  /*9010*/  FFMA R49, R81.reuse, R0, R49 ;  /* 0x0000000051317223 */ /* 0x040fe20000000031 */
[C---:B------:R-:W-:Y:S01]  /*9020*/  SHF.L.U32 R0, R138.reuse, 0x10, RZ ;  /* 0x000000108a007819 */ /* 0x040fe200000006ff */
[----:B------:R-:W-:Y:S01]  /*9030*/  FFMA R50, R81, R5, R50 ;  /* 0x0000000551327223 */ /* 0x000fe20000000032 */
[----:B------:R-:W-:Y:S01]  /*9040*/  F2FP.BF16.F32.PACK_AB R32, R33, R32 ;  /* 0x000000202120723e */ /* 0x000fe200000010ff */
[----:B------:R1:W-:Y:S01]  /*9050*/  STS.128 [R178+0x8400], R24 ;  /* 0x00840018b2007388 */ /* 0x0003e20000000c00 */
[----:B------:R-:W-:Y:S01]  /*9060*/  F2FP.BF16.F32.PACK_AB R33, R39, R34 ;  /* 0x000000222721723e */ /* 0x000fe200000010ff */
[C---:B------:R-:W-:Y:S01]  /*9070*/  FFMA R55, R81.reuse, R2, R55 ;  /* 0x0000000251377223 */ /* 0x040fe20000000037 */
[----:B------:R-:W-:Y:S01]  /*9080*/  LOP3.LUT R2, R138, 0xffff0000, RZ, 0xc0, !PT ;  /* 0xffff00008a027812 */ /* 0x000fe200078ec0ff */
[----:B------:R-:W-:Y:S01]  /*9090*/  FFMA R52, R81, R0, R52 ;  /* 0x0000000051347223 */ /* 0x000fe20000000034 */
[----:B------:R-:W-:Y:S01]  /*90a0*/  SHF.L.U32 R3, R139, 0x10, RZ ;  /* 0x000000108b037819 */ /* 0x000fe200000006ff */
[C---:B------:R-:W-:Y:S01]  /*90b0*/  FMUL R59, R78.reuse, R59 ;  /* 0x0000003b4e3b7220 */ /* 0x040fe20000400000 */
[----:B------:R-:W-:Y:S01]  /*90c0*/  F2FP.BF16.F32.PACK_AB R34, R37, R36 ;  /* 0x000000242522723e */ /* 0x000fe200000010ff */
[----:B------:R-:W-:Y:S01]  /*90d0*/  FFMA R53, R81, R2, R53 ;  /* 0x0000000251357223 */ /* 0x000fe20000000035 */
[----:B------:R-:W-:Y:S01]  /*90e0*/  F2FP.BF16.F32.PACK_AB R35, R43, R38 ;  /* 0x000000262b23723e */ /* 0x000fe200000010ff */
[----:B------:R-:W-:Y:S01]  /*90f0*/  FFMA R54, R81, R3, R54 ;  /* 0x0000000351367223 */ /* 0x000fe20000000036 */
[----:B------:R-:W-:Y:S01]  /*9100*/  LOP3.LUT R0, R139, 0xffff0000, RZ, 0xc0, !PT ;  /* 0xffff00008b007812 */ /* 0x000fe200078ec0ff */
[----:B------:R-:W-:Y:S01]  /*9110*/  FMUL R63, R78, R63 ;  /* 0x0000003f4e3f7220 */ /* 0x000fe20000400000 */
[----:B------:R-:W-:Y:S01]  /*9120*/  F2FP.BF16.F32.PACK_AB R40, R41, R40 ;  /* 0x000000282928723e */ /* 0x000fe200000010ff */
[----:B------:R1:W-:Y:S01]  /*9130*/  STS.128 [R177+0x8400], R32 ;  /* 0x00840020b1007388 */ /* 0x0003e20000000c00 */
[C---:B------:R-:W-:Y:S01]  /*9140*/  SHF.L.U32 R3, R144.reuse, 0x10, RZ ;  /* 0x0000001090037819 */ /* 0x040fe200000006ff */
[----:B------:R-:W-:Y:S01]  /*9150*/  FFMA R59, R81, R0, R59 ;  /* 0x00000000513b7223 */ /* 0x000fe2000000003b */
[----:B------:R-:W-:Y:S01]  /*9160*/  LOP3.LUT R2, R144, 0xffff0000, RZ, 0xc0, !PT ;  /* 0xffff000090027812 */ /* 0x000fe200078ec0ff */
[----:B------:R-:W-:Y:S01]  /*9170*/  FMUL R67, R78, R67 ;  /* 0x000000434e437220 */ /* 0x000fe20000400000 */
[----:B------:R-:W-:Y:S01]  /*9180*/  F2FP.BF16.F32.PACK_AB R41, R47, R42 ;  /* 0x0000002a2f29723e */ /* 0x000fe200000010ff */
[----:B------:R-:W-:Y:S01]  /*9190*/  FFMA R56, R81, R3, R56 ;  /* 0x0000000351387223 */ /* 0x000fe20000000038 */
[----:B------:R-:W-:Y:S01]  /*91a0*/  SHF.L.U32 R5, R145, 0x10, RZ ;  /* 0x0000001091057819 */ /* 0x000fe200000006ff */
[----:B------:R-:W-:Y:S01]  /*91b0*/  FFMA R57, R81, R2, R57 ;  /* 0x0000000251397223 */ /* 0x000fe20000000039 */
[----:B------:R-:W-:Y:S02]  /*91c0*/  F2FP.BF16.F32.PACK_AB R42, R45, R44 ;  /* 0x0000002c2d2a723e */ /* 0x000fe400000010ff */
[----:B------:R-:W-:Y:S01]  /*91d0*/  F2FP.BF16.F32.PACK_AB R43, R51, R46 ;  /* 0x0000002e332b723e */ /* 0x000fe200000010ff */
[----:B------:R-:W-:Y:S01]  /*91e0*/  FFMA R58, R81, R5, R58 ;  /* 0x00000005513a7223 */ /* 0x000fe2000000003a */
[----:B------:R-:W-:Y:S02]  /*91f0*/  LOP3.LUT R0, R145, 0xffff0000, RZ, 0xc0, !PT ;  /* 0xffff000091007812 */ /* 0x000fe400078ec0ff */
[C---:B------:R-:W-:Y:S01]  /*9200*/  SHF.L.U32 R3, R146.reuse, 0x10, RZ ;  /* 0x0000001092037819 */ /* 0x040fe200000006ff */
[----:B------:R1:W-:Y:S01]  /*9210*/  STS.128 [R176+0x8400], R40 ;  /* 0x00840028b0007388 */ /* 0x0003e20000000c00 */
        /* <DEDUP_REMOVED lines=8> */
[----:B------:R-:W-:Y:S02]  /*92a0*/  F2FP.BF16.F32.PACK_AB R49, R55, R50 ;  /* 0x000000323731723e */ /* 0x000fe400000010ff */
[----:B------:R-:W-:Y:S01]  /*92b0*/  F2FP.BF16.F32.PACK_AB R50, R53, R52 ;  /* 0x000000343532723e */ /* 0x000fe200000010ff */
[----:B------:R-:W-:Y:S01]  /*92c0*/  FFMA R67, R81, R4, R67 ;  /* 0x0000000451437223 */ /* 0x000fe20000000043 */
[----:B------:R-:W-:Y:S02]  /*92d0*/  F2FP.BF16.F32.PACK_AB R51, R59, R54 ;  /* 0x000000363b33723e */ /* 0x000fe400000010ff */
[----:B------:R-:W-:Y:S02]  /*92e0*/  F2FP.BF16.F32.PACK_AB R56, R57, R56 ;  /* 0x000000383938723e */ /* 0x000fe400000010ff */
        /* <DEDUP_REMOVED lines=23> */
[----:B--2---:R-:W-:Y:S04]  /*9460*/  DEPBAR.LE SB0, 0x1 ;  /* 0x000080400000791a */ /* 0x004fe80000000000 */
.L_x_113:
[----:B------:R-:W-:Y:S05]  /*9470*/  BSYNC.RECONVERGENT B0 ;  /* 0x0000000000007941 */ /* 0x000fea0003800200 */
.L_x_112:
        /* <DEDUP_REMOVED lines=8> */
[----:B--2---:R-:W-:Y:S06]  /*9500*/  @!P6 BRA `(.L_x_115) ;  /* 0x00000000006ce947 */ /* 0x004fec0003800000 */
[----:B------:R-:W-:Y:S01]  /*9510*/  ISETP.NE.AND P1, PT, R109, RZ, PT ;  /* 0x000000ff6d00720c */ /* 0x000fe20003f25270 */
[----:B------:R-:W-:Y:S01]  /*9520*/  BSSY B0, `(.L_x_116) ;  /* 0x000000b000007945 */ /* 0x000fe20003800000 */
[----:B------:R-:W-:Y:S11]  /*9530*/  ISETP.NE.AND P0, PT, R103, RZ, PT ;  /* 0x000000ff6700720c */ /* 0x000ff60003f05270 */
[----:B------:R-:W-:Y:S05]  /*9540*/  @P1 IMAD R101, R101, 0x4000, R182 ;  /* 0x0000400065651824 */ /* 0x000fea00078e02b6 */
[----:B-1----:R-:W-:Y:S04]  /*9550*/  @P1 IADD3 R9, PT, PT, R101, UR48, RZ ;  /* 0x0000003065091c10 */ /* 0x002fe8000fffe0ff */
[----:B------:R-:W-:Y:S01]  /*9560*/  @P1 IADD3 R7, PT, PT, R102, R9, RZ ;  /* 0x0000000966071210 */ /* 0x000fe20007ffe0ff */
[--C-:B------:R-:W-:Y:S02]  /*9570*/  @P1 IMAD.IADD R5, R100, 0x1, R9.reuse ;  /* 0x0000000164051824 */ /* 0x100fe400078e0209 */
[----:B------:R-:W-:Y:S01]  /*9580*/  @P1 IMAD.IADD R2, R108, 0x1, R9 ;  /* 0x000000016c021824 */ /* 0x000fe200078e0209 */
[----:B------:R-:W-:Y:S06]  /*9590*/  @P0 BRA `(.L_x_117) ;  /* 0x00000000000c0947 */ /* 0x000fec0003800000 */
[----:B------:R-:W-:Y:S04]  /*95a0*/  SHF.L.U32 R0, R167, 0x1f, RZ ;  /* 0x0000001fa7007819 */ /* 0x000fe800000006ff */
[----:B------:R-:W1:Y:S02]  /*95b0*/  SYNCS.PHASECHK.TRANS64.TRYWAIT P0, [R3+URZ+0x30], R0 ;  /* 0x00003000030075a7 */ /* 0x000e6400080011ff */
[----:B-1----:R-:W-:Y:S05]  /*95c0*/  @!P0 BRA `(.L_x_118) ;  /* 0x00000020000c8947 */ /* 0x002fea0003800000 */
.L_x_117:
[----:B------:R-:W-:Y:S05]  /*95d0*/  BSYNC B0 ;  /* 0x0000000000007941 */ /* 0x000fea0003800000 */
.L_x_116:
[----:B------:R-:W-:Y:S11]  /*95e0*/  ISETP.NE.AND P0, PT, R109, RZ, PT ;  /* 0x000000ff6d00720c */ /* 0x000ff60003f05270 */
[----:B------:R-:W-:Y:S02]  /*95f0*/  @!UPT UIADD3 URZ, UPT, UPT, URZ, URZ, URZ ;  /* 0x000000fffffff290 */ /* 0x000fe4000fffe0ff */
[----:B------:R2:W4:Y:S01]  /*9600*/  @P0 LDS.128 R88, [R101+UR48+0x400] ;  /* 0x0004003065580984 */ /* 0x0005220008000c00 */
[----:B-1----:R-:W-:Y:S01]  /*9610*/  @P0 IMAD.IADD R3, R102, 0x1, R5 ;  /* 0x0000000166030824 */ /* 0x002fe200078e0205 */
        /* <DEDUP_REMOVED lines=10> */
.L_x_115:
[----:B------:R-:W-:Y:S05]  /*96c0*/  BSYNC B1 ;  /* 0x0000000000017941 */ /* 0x000fea0003800000 */
.L_x_114:
[----:B--2---:R-:W-:Y:S05]  /*96d0*/  VIADD R3, R80, 0xc0 ;  /* 0x000000c050037836 */ /* 0x004fea0000000000 */
[----:B------:R-:W-:Y:S04]  /*96e0*/  SHF.R.U32.HI R3, RZ, 0x15, R3 ;  /* 0x00000015ff037819 */ /* 0x000fe80000011603 */
[----:B------:R-:W-:Y:S11]  /*96f0*/  LOP3.LUT P0, RZ, R3, 0x3, R162, 0x48, !PT ;  /* 0x0000000303ff7812 */ /* 0x000ff600078048a2 */
[----:B------:R-:W-:Y:S02]  /*9700*/  @!UPT UIADD3 URZ, UPT, UPT, URZ, URZ, URZ ;  /* 0x000000fffffff290 */ /* 0x000fe4000fffe0ff */
[----:B------:R-:W-:Y:S05]  /*9710*/  @!P0 BRA `(.L_x_119) ;  /* 0x0000000000408947 */ /* 0x000fea0003800000 */
[----:B------:R-:W2:Y:S01]  /*9720*/  LDCU.64 UR8, c[0x4][0x70] ;  /* 0x01000e00ff0877ac */ /* 0x000ea20008000a00 */
[----:B------:R-:W-:Y:S01]  /*9730*/  MOV R3, 0x0 ;  /* 0x0000000000037802 */ /* 0x000fe20000000f00 */
[----:B------:R-:W-:Y:S02]  /*9740*/  HFMA2 R12, -RZ, RZ, 0, 5.9604644775390625e-08 ;  /* 0x00000001ff0c7431 */ /* 0x000fe400000001ff */
[----:B-1----:R-:W-:Y:S02]  /*9750*/  IMAD.MOV.U32 R8, RZ, RZ, 0x192 ;  /* 0x00000192ff087424 */ /* 0x002fe400078e00ff */
[----:B------:R-:W-:Y:S01]  /*9760*/  IMAD.MOV.U32 R13, RZ, RZ, RZ ;  /* 0x000000ffff0d7224 */ /* 0x000fe200078e00ff */
[----:B------:R-:W1:Y:S01]  /*9770*/  LDCU.64 UR6, c[0x4][0x78] ;  /* 0x01000f00ff0677ac */ /* 0x000e620008000a00 */
[----:B------:R-:W3:Y:S01]  /*9780*/  LDC.64 R2, c[0x4][R3] ;  /* 0x0100000003027b82 */ /* 0x000ee20000000a00 */
[----:B------:R-:W5:Y:S01]  /*9790*/  LDCU.64 UR4, c[0x4][0x10] ;  /* 0x01000200ff0477ac */ /* 0x000f620008000a00 */
[----:B--2---:R-:W-:Y:S01]  /*97a0*/  MOV R5, UR9 ;  /* 0x0000000900057c02 */ /* 0x004fe20008000f00 */
[----:B------:R-:W-:Y:S01]  /*97b0*/  IMAD.U32 R4, RZ, RZ, UR8 ;  /* 0x00000008ff047e24 */ /* 0x000fe2000f8e00ff */
[----:B-1----:R-:W-:Y:S01]  /*97c0*/  MOV R7, UR7 ;  /* 0x0000000700077c02 */ /* 0x002fe20008000f00 */
[----:B------:R-:W-:Y:S01]  /*97d0*/  IMAD.U32 R6, RZ, RZ, UR6 ;  /* 0x00000006ff067e24 */ /* 0x000fe2000f8e00ff */
[----:B-----5:R-:W-:Y:S01]  /*97e0*/  MOV R11, UR5 ;  /* 0x00000005000b7c02 */ /* 0x020fe20008000f00 */
[----:B------:R-:W-:Y:S02]  /*97f0*/  IMAD.U32 R10, RZ, RZ, UR4 ;  /* 0x00000004ff0a7e24 */ /* 0x000fe4000f8e00ff */
[----:B------:R-:W-:Y:S07]  /*9800*/  LEPC R20, `(.L_x_119) ;  /* 0x000000001014794e */ /* 0x000fee0000000000 */
[----:B---34-:R-:W-:Y:S05]  /*9810*/  CALL.ABS.NOINC R2 ;  /* 0x0000000002007343 */ /* 0x018fea0003c00000 */
.L_x_119:
[----:B------:R-:W-:Y:S01]  /*9820*/  ISETP.NE.AND P0, PT, R170, RZ, PT ;  /* 0x000000ffaa00720c */ /* 0x000fe20003f05270 */
[----:B------:R-:W-:Y:S05]  /*9830*/  WARPSYNC.ALL ;  /* 0x0000000000007948 */ /* 0x000fea0003800000 */
[----:B------:R-:W-:Y:S01]  /*9840*/  R2UR UR4, R80 ;  /* 0x00000000500472ca */ /* 0x000fe200000e0000 */
[----:B------:R-:W-:Y:S01]  /*9850*/  BSSY.RECONVERGENT B0, `(.L_x_120) ;  /* 0x0000100000007945 */ /* 0x000fe20003800200 */
[----:B------:R-:W-:Y:S02]  /*9860*/  R2UR UR5, R87 ;  /* 0x00000000570572ca */ /* 0x000fe400000e0000 */
[C---:B----4-:R-:W-:Y:S02]  /*9870*/  SHF.L.U32 R82, R88.reuse, 0x10, RZ ;  /* 0x0000001058527819 */ /* 0x050fe400000006ff */
[----:B------:R-:W-:Y:S02]  /*9880*/  LOP3.LUT R84, R88, 0xffff0000, RZ, 0xc0, !PT ;  /* 0xffff000058547812 */ /* 0x000fe400078ec0ff */
[C---:B------:R-:W-:Y:S02]  /*9890*/  SHF.L.U32 R83, R89.reuse, 0x10, RZ ;  /* 0x0000001059537819 */ /* 0x040fe400000006ff */
[----:B------:R-:W-:Y:S02]  /*98a0*/  LOP3.LUT R86, R89, 0xffff0000, RZ, 0xc0, !PT ;  /* 0xffff000059567812 */ /* 0x000fe400078ec0ff */
[C---:B------:R-:W-:Y:S01]  /*98b0*/  SHF.L.U32 R85, R90.reuse, 0x10, RZ ;  /* 0x000000105a557819 */ /* 0x040fe200000006ff */
[----:B-1----:R-:W1:Y:S01]  /*98c0*/  LDTM.x64 R4, tmem[UR4+0xc0] ;  /* 0x0000c004000479ee */ /* 0x002e620008340000 */
[----:B------:R-:W-:Y:S01]  /*98d0*/  LOP3.LUT R88, R90, 0xffff0000, RZ, 0xc0, !PT ;  /* 0xffff00005a587812 */ /* 0x000fe200078ec0ff */
[----:B------:R-:W-:Y:S01]  /*98e0*/  NOP ;  /* 0x0000000000007918 */ /* 0x000fe20000000000 */
[C---:B------:R-:W-:Y:S01]  /*98f0*/  SHF.L.U32 R87, R91.reuse, 0x10, RZ ;  /* 0x000000105b577819 */ /* 0x040fe200000006ff */
[----:B------:R-:W-:Y:S01]  /*9900*/  UIADD3 UR5, UPT, UPT, UR5, 0xb0, URZ ;  /* 0x000000b005057890 */ /* 0x000fe2000fffe0ff */
[----:B------:R-:W-:Y:S02]  /*9910*/  LOP3.LUT R90, R91, 0xffff0000, RZ, 0xc0, !PT ;  /* 0xffff00005b5a7812 */ /* 0x000fe400078ec0ff */
[C---:B------:R-:W-:Y:S01]  /*9920*/  SHF.L.U32 R89, R96.reuse, 0x10, RZ ;  /* 0x0000001060597819 */ /* 0x040fe200000006ff */
[----:B------:R-:W-:Y:S01]  /*9930*/  UPRMT UR5, UR37, 0x654, UR5 ;  /* 0x0000065425057896 */ /* 0x000fe20008000005 */
[----:B------:R-:W-:Y:S02]  /*9940*/  LOP3.LUT R91, R96, 0xffff0000, RZ, 0xc0, !PT ;  /* 0xffff0000605b7812 */ /* 0x000fe400078ec0ff */
[C---:B------:R-:W-:Y:S02]  /*9950*/  SHF.L.U32 R92, R97.reuse, 0x10, RZ ;  /* 0x00000010615c7819 */ /* 0x040fe400000006ff */
[----:B------:R-:W-:Y:S02]  /*9960*/  LOP3.LUT R94, R97, 0xffff0000, RZ, 0xc0, !PT ;  /* 0xffff0000615e7812 */ /* 0x000fe400078ec0ff */
[C---:B------:R-:W-:Y:S02]  /*9970*/  SHF.L.U32 R93, R98.reuse, 0x10, RZ ;  /* 0x00000010625d7819 */ /* 0x040fe400000006ff */
[----:B------:R-:W-:Y:S01]  /*9980*/  LOP3.LUT R96, R98, 0xffff0000, RZ, 0xc0, !PT ;  /* 0xffff000062607812 */ /* 0x000fe200078ec0ff */
[----:B-1----:R-:W-:Y:S01]  /*9990*/  SYNCS.ARRIVE.TRANS64.RED.A1T0 RZ, [UR5], RZ ;  /* 0x000000ffffff79a7 */ /* 0x002fe20008100405 */
[C---:B------:R-:W-:Y:S02]  /*99a0*/  SHF.L.U32 R95, R99.reuse, 0x10, RZ ;  /* 0x00000010635f7819 */ /* 0x040fe400000006ff */
[----:B------:R-:W-:Y:S02]  /*99b0*/  LOP3.LUT R98, R99, 0xffff0000, RZ, 0xc0, !PT ;  /* 0xffff000063627812 */ /* 0x000fe400078ec0ff */
[----:B------:R-:W-:Y:S01]  /*99c0*/  SHF.L.U32 R97, R104, 0x10, RZ ;  /* 0x0000001068617819 */ /* 0x000fe200000006ff */
[----:B------:R-:W-:Y:S01]  /*99d0*/  FMUL R4, R78, R4 ;  /* 0x000000044e047220 */ /* 0x000fe20000400000 */
[----:B------:R-:W-:Y:S01]  /*99e0*/  LOP3.LUT R100, R104, 0xffff0000, RZ, 0xc0, !PT ;  /* 0xffff000068647812 */ /* 0x000fe200078ec0ff */
[----:B------:R-:W-:Y:S01]  /*99f0*/  FMUL R5, R78, R5 ;  /* 0x000000054e057220 */ /* 0x000fe20000400000 */
[----:B------:R-:W-:Y:S01]  /*9a00*/  SHF.L.U32 R99, R105, 0x10, RZ ;  /* 0x0000001069637819 */ /* 0x000fe200000006ff */
[----:B------:R-:W-:Y:S01]  /*9a10*/  FFMA R4, R81, R82, R4 ;  /* 0x0000005251047223 */ /* 0x000fe20000000004 */
[----:B------:R-:W-:Y:S01]  /*9a20*/  LOP3.LUT R102, R105, 0xffff0000, RZ, 0xc0, !PT ;  /* 0xffff000069667812 */ /* 0x000fe200078ec0ff */
[----:B------:R-:W-:Y:S01]  /*9a30*/  FFMA R5, R81, R84, R5 ;  /* 0x0000005451057223 */ /* 0x000fe20000000005 */
[----:B------:R-:W-:Y:S01]  /*9a40*/  SHF.L.U32 R101, R106, 0x10, RZ ;  /* 0x000000106a657819 */ /* 0x000fe200000006ff */
[----:B------:R-:W-:Y:S01]  /*9a50*/  FMUL R6, R78, R6 ;  /* 0x000000064e067220 */ /* 0x000fe20000400000 */
[----:B------:R-:W-:Y:S01]  /*9a60*/  LOP3.LUT R104, R106, 0xffff0000, RZ, 0xc0, !PT ;  /* 0xffff00006a687812 */ /* 0x000fe200078ec0ff */
[C---:B------:R-:W-:Y:S01]  /*9a70*/  FMUL R7, R78.reuse, R7 ;  /* 0x000000074e077220 */ /* 0x040fe20000400000 */
[----:B------:R-:W-:Y:S01]  /*9a80*/  F2FP.BF16.F32.PACK_AB R4, R5, R4 ;  /* 0x000000040504723e */ /* 0x000fe200000010ff */
[----:B------:R-:W-:Y:S01]  /*9a90*/  FFMA R6, R81, R83, R6 ;  /* 0x0000005351067223 */ /* 0x000fe20000000006 */
[----:B------:R-:W-:Y:S01]  /*9aa0*/  SHF.L.U32 R103, R107, 0x10, RZ ;  /* 0x000000106b677819 */ /* 0x000fe200000006ff */
[----:B------:R-:W-:Y:S01]  /*9ab0*/  FFMA R7, R81, R86, R7 ;  /* 0x0000005651077223 */ /* 0x000fe20000000007 */
[----:B------:R-:W-:Y:S01]  /*9ac0*/  LOP3.LUT R106, R107, 0xffff0000, RZ, 0xc0, !PT ;  /* 0xffff00006b6a7812 */ /* 0x000fe200078ec0ff */
[----:B------:R-:W-:Y:S01]  /*9ad0*/  FMUL R8, R78, R8 ;  /* 0x000000084e087220 */ /* 0x000fe20000400000 */
[----:B------:R-:W-:Y:S01]  /*9ae0*/  SHF.L.U32 R105, R112, 0x10, RZ ;  /* 0x0000001070697819 */ /* 0x000fe200000006ff */
[----:B------:R-:W-:Y:S01]  /*9af0*/  FMUL R9, R78, R9 ;  /* 0x000000094e097220 */ /* 0x000fe20000400000 */
[----:B------:R-:W-:Y:S01]  /*9b00*/  F2FP.BF16.F32.PACK_AB R5, R7, R6 ;  /* 0x000000060705723e */ /* 0x000fe200000010ff */
[C---:B------:R-:W-:Y:S01]  /*9b10*/  FFMA R8, R81.reuse, R85, R8 ;  /* 0x0000005551087223 */ /* 0x040fe20000000008 */
[----:B------:R-:W-:Y:S01]  /*9b20*/  LOP3.LUT R108, R112, 0xffff0000, RZ, 0xc0, !PT ;  /* 0xffff0000706c7812 */ /* 0x000fe200078ec0ff */
[----:B------:R-:W-:Y:S01]  /*9b30*/  FFMA R9, R81, R88, R9 ;  /* 0x0000005851097223 */ /* 0x000fe20000000009 */
[C---:B------:R-:W-:Y:S01]  /*9b40*/  SHF.L.U32 R107, R113.reuse, 0x10, RZ ;  /* 0x00000010716b7819 */ /* 0x040fe200000006ff */
[C---:B------:R-:W-:Y:S01]  /*9b50*/  FMUL R10, R78.reuse, R10 ;  /* 0x0000000a4e0a7220 */ /* 0x040fe20000400000 */
[----:B------:R-:W-:Y:S01]  /*9b60*/  LOP3.LUT R110, R113, 0xffff0000, RZ, 0xc0, !PT ;  /* 0xffff0000716e7812 */ /* 0x000fe200078ec0ff */
[----:B------:R-:W-:Y:S01]  /*9b70*/  FMUL R11, R78, R11 ;  /* 0x0000000b4e0b7220 */ /* 0x000fe20000400000 */
[----:B------:R-:W-:Y:S01]  /*9b80*/  F2FP.BF16.F32.PACK_AB R6, R9, R8 ;  /* 0x000000080906723e */ /* 0x000fe200000010ff */
[C---:B------:R-:W-:Y:S01]  /*9b90*/  FFMA R10, R81.reuse, R87, R10 ;  /* 0x00000057510a7223 */ /* 0x040fe2000000000a */
[C---:B------:R-:W-:Y:S01]  /*9ba0*/  SHF.L.U32 R109, R114.reuse, 0x10, RZ ;  /* 0x00000010726d7819 */ /* 0x040fe200000006ff */
[----:B------:R-:W-:Y:S01]  /*9bb0*/  FFMA R11, R81, R90, R11 ;  /* 0x0000005a510b7223 */ /* 0x000fe2000000000b */
[----:B------:R-:W-:Y:S01]  /*9bc0*/  LOP3.LUT R112, R114, 0xffff0000, RZ, 0xc0, !PT ;  /* 0xffff000072707812 */ /* 0x000fe200078ec0ff */
[C---:B------:R-:W-:Y:S01]  /*9bd0*/  FMUL R0, R78.reuse, R12 ;  /* 0x0000000c4e007220 */ /* 0x040fe20000400000 */
[----:B------:R-:W-:Y:S01]  /*9be0*/  SHF.L.U32 R111, R115, 0x10, RZ ;  /* 0x00000010736f7819 */ /* 0x000fe200000006ff */
[C---:B------:R-:W-:Y:S01]  /*9bf0*/  FMUL R2, R78.reuse, R13 ;  /* 0x0000000d4e027220 */ /* 0x040fe20000400000 */
[----:B------:R-:W-:Y:S01]  /*9c00*/  F2FP.BF16.F32.PACK_AB R7, R11, R10 ;  /* 0x0000000a0b07723e */ /* 0x000fe200000010ff */
[C---:B------:R-:W-:Y:S01]  /*9c10*/  FMUL R3, R78.reuse, R14 ;  /* 0x0000000e4e037220 */ /* 0x040fe20000400000 */
[----:B------:R-:W-:Y:S01]  /*9c20*/  LOP3.LUT R114, R115, 0xffff0000, RZ, 0xc0, !PT ;  /* 0xffff000073727812 */ /* 0x000fe200078ec0ff */
[----:B------:R-:W-:Y:S01]  /*9c30*/  FMUL R15, R78, R15 ;  /* 0x0000000f4e0f7220 */ /* 0x000fe20000400000 */
[C---:B------:R-:W-:Y:S01]  /*9c40*/  SHF.L.U32 R113, R120.reuse, 0x10, RZ ;  /* 0x0000001078717819 */ /* 0x040fe200000006ff */
[----:B------:R-:W-:Y:S01]  /*9c50*/  FFMA R0, R81, R89, R0 ;  /* 0x0000005951007223 */ /* 0x000fe20000000000 */
[----:B------:R-:W-:Y:S01]  /*9c60*/  LOP3.LUT R116, R120, 0xffff0000, RZ, 0xc0, !PT ;  /* 0xffff000078747812 */ /* 0x000fe200078ec0ff */
[C---:B------:R-:W-:Y:S01]  /*9c70*/  FMUL R12, R78.reuse, R16 ;  /* 0x000000104e0c7220 */ /* 0x040fe20000400000 */
[----:B------:R-:W-:Y:S01]  /*9c80*/  SHF.L.U32 R115, R121, 0x10, RZ ;  /* 0x0000001079737819 */ /* 0x000fe200000006ff */
[----:B------:R-:W-:Y:S01]  /*9c90*/  FFMA R2, R81, R91, R2 ;  /* 0x0000005b51027223 */ /* 0x000fe20000000002 */
[----:B------:R-:W-:Y:S01]  /*9ca0*/  LOP3.LUT R118, R121, 0xffff0000, RZ, 0xc0, !PT ;  /* 0xffff000079767812 */ /* 0x000fe200078ec0ff */
[----:B------:R-:W-:Y:S01]  /*9cb0*/  FMUL R13, R78, R17 ;  /* 0x000000114e0d7220 */ /* 0x000fe20000400000 */
[----:B------:R-:W-:Y:S01]  /*9cc0*/  SHF.L.U32 R117, R122, 0x10, RZ ;  /* 0x000000107a757819 */ /* 0x000fe200000006ff */
[C---:B------:R-:W-:Y:S01]  /*9cd0*/  FFMA R3, R81.reuse, R92, R3 ;  /* 0x0000005c51037223 */ /* 0x040fe20000000003 */
[----:B------:R-:W-:Y:S01]  /*9ce0*/  F2FP.BF16.F32.PACK_AB R8, R2, R0 ;  /* 0x000000000208723e */ /* 0x000fe200000010ff */
[----:B------:R-:W-:Y:S01]  /*9cf0*/  FMUL R14, R78, R18 ;  /* 0x000000124e0e7220 */ /* 0x000fe20000400000 */
[----:B------:R-:W-:Y:S01]  /*9d00*/  LOP3.LUT R120, R122, 0xffff0000, RZ, 0xc0, !PT ;  /* 0xffff00007a787812 */ /* 0x000fe200078ec0ff */
[----:B------:R-:W-:Y:S01]  /*9d10*/  FFMA R15, R81, R94, R15 ;  /* 0x0000005e510f7223 */ /* 0x000fe2000000000f */
[C---:B------:R-:W-:Y:S01]  /*9d20*/  SHF.L.U32 R119, R123.reuse, 0x10, RZ ;  /* 0x000000107b777819 */ /* 0x040fe200000006ff */
[C---:B------:R-:W-:Y:S01]  /*9d30*/  FMUL R19, R78.reuse, R19 ;  /* 0x000000134e137220 */ /* 0x040fe20000400000 */
[----:B------:R-:W-:Y:S01]  /*9d40*/  LOP3.LUT R122, R123, 0xffff0000, RZ, 0xc0, !PT ;  /* 0xffff00007b7a7812 */ /* 0x000fe200078ec0ff */
[----:B------:R-:W-:Y:S01]  /*9d50*/  FFMA R12, R81, R93, R12 ;  /* 0x0000005d510c7223 */ /* 0x000fe2000000000c */
[----:B------:R-:W-:Y:S01]  /*9d60*/  F2FP.BF16.F32.PACK_AB R9, R15, R3 ;  /* 0x000000030f09723e */ /* 0x000fe200000010ff */
[----:B------:R-:W-:Y:S01]  /*9d70*/  FMUL R16, R78, R20 ;  /* 0x000000144e107220 */ /* 0x000fe20000400000 */
[C---:B------:R-:W-:Y:S01]  /*9d80*/  SHF.L.U32 R121, R128.reuse, 0x10, RZ ;  /* 0x0000001080797819 */ /* 0x040fe200000006ff */
[----:B------:R1:W-:Y:S01]  /*9d90*/  STS.128 [R182+UR48+0xc400], R4 ;  /* 0x00c40004b6007988 */ /* 0x0003e20008000c30 */
[C---:B------:R-:W-:Y:S01]  /*9da0*/  FFMA R13, R81.reuse, R96, R13 ;  /* 0x00000060510d7223 */ /* 0x040fe2000000000d */
[----:B------:R-:W-:Y:S01]  /*9db0*/  LOP3.LUT R124, R128, 0xffff0000, RZ, 0xc0, !PT ;  /* 0xffff0000807c7812 */ /* 0x000fe200078ec0ff */
[C---:B------:R-:W-:Y:S01]  /*9dc0*/  FFMA R14, R81.reuse, R95, R14 ;  /* 0x0000005f510e7223 */ /* 0x040fe2000000000e */
[----:B------:R-:W-:Y:S01]  /*9dd0*/  FFMA R19, R81, R98, R19 ;  /* 0x0000006251137223 */ /* 0x000fe20000000013 */
[----:B------:R-:W-:Y:S01]  /*9de0*/  SHF.L.U32 R123, R129, 0x10, RZ ;  /* 0x00000010817b7819 */ /* 0x000fe200000006ff */
[----:B------:R-:W-:Y:S01]  /*9df0*/  FFMA R16, R81, R97, R16 ;  /* 0x0000006151107223 */ /* 0x000fe20000000010 */
[----:B------:R-:W-:Y:S01]  /*9e00*/  F2FP.BF16.F32.PACK_AB R10, R13, R12 ;  /* 0x0000000c0d0a723e */ /* 0x000fe200000010ff */
[C---:B------:R-:W-:Y:S01]  /*9e10*/  FMUL R17, R78.reuse, R21 ;  /* 0x000000154e117220 */ /* 0x040fe20000400000 */
[----:B------:R-:W-:Y:S01]  /*9e20*/  F2FP.BF16.F32.PACK_AB R11, R19, R14 ;  /* 0x0000000e130b723e */ /* 0x000fe200000010ff */
[C---:B------:R-:W-:Y:S01]  /*9e30*/  FMUL R18, R78.reuse, R22 ;  /* 0x000000164e127220 */ /* 0x040fe20000400000 */
[C---:B------:R-:W-:Y:S01]  /*9e40*/  FMUL R23, R78.reuse, R23 ;  /* 0x000000174e177220 */ /* 0x040fe20000400000 */
[----:B------:R-:W-:Y:S01]  /*9e50*/  FFMA R17, R81, R100, R17 ;  /* 0x0000006451117223 */ /* 0x000fe20000000011 */
[C---:B------:R-:W-:Y:S01]  /*9e60*/  FMUL R20, R78.reuse, R24 ;  /* 0x000000184e147220 */ /* 0x040fe20000400000 */
[----:B------:R-:W-:Y:S01]  /*9e70*/  LOP3.LUT R126, R129, 0xffff0000, RZ, 0xc0, !PT ;  /* 0xffff0000817e7812 */ /* 0x000fe200078ec0ff */
[----:B------:R1:W-:Y:S01]  /*9e80*/  STS.128 [R181+0xc400], R8 ;  /* 0x00c40008b5007388 */ /* 0x0003e20000000c00 */
[----:B------:R-:W-:Y:S01]  /*9e90*/  FFMA R18, R81, R99, R18 ;  /* 0x0000006351127223 */ /* 0x000fe20000000012 */
[----:B------:R-:W-:Y:S01]  /*9ea0*/  F2FP.BF16.F32.PACK_AB R16, R17, R16 ;  /* 0x000000101110723e */ /* 0x000fe200000010ff */
[C---:B------:R-:W-:Y:S01]  /*9eb0*/  FFMA R23, R81.reuse, R102, R23 ;  /* 0x0000006651177223 */ /* 0x040fe20000000017 */
[----:B------:R-:W-:Y:S01]  /*9ec0*/  FFMA R20, R81, R101, R20 ;  /* 0x0000006551147223 */ /* 0x000fe20000000014 */
[----:B------:R-:W-:Y:S01]  /*9ed0*/  FMUL R21, R78, R25 ;  /* 0x000000194e157220 */ /* 0x000fe20000400000 */
[----:B------:R-:W-:Y:S01]  /*9ee0*/  SHF.L.U32 R125, R130, 0x10, RZ ;  /* 0x00000010827d7819 */ /* 0x000fe200000006ff */
[C---:B------:R-:W-:Y:S01]  /*9ef0*/  FMUL R22, R78.reuse, R26 ;  /* 0x0000001a4e167220 */ /* 0x040fe20000400000 */
[----:B------:R-:W-:Y:S01]  /*9f00*/  F2FP.BF16.F32.PACK_AB R17, R23, R18 ;  /* 0x000000121711723e */ /* 0x000fe200000010ff */
[C---:B------:R-:W-:Y:S01]  /*9f10*/  FFMA R21, R81.reuse, R104, R21 ;  /* 0x0000006851157223 */ /* 0x040fe20000000015 */
[----:B------:R-:W-:Y:S01]  /*9f20*/  FMUL R27, R78, R27 ;  /* 0x0000001b4e1b7220 */ /* 0x000fe20000400000 */
[----:B------:R-:W-:Y:S01]  /*9f30*/  FFMA R22, R81, R103, R22 ;  /* 0x0000006751167223 */ /* 0x000fe20000000016 */
[----:B------:R-:W-:Y:S01]  /*9f40*/  LOP3.LUT R128, R130, 0xffff0000, RZ, 0xc0, !PT ;  /* 0xffff000082807812 */ /* 0x000fe200078ec0ff */
[C---:B------:R-:W-:Y:S01]  /*9f50*/  FMUL R24, R78.reuse, R28 ;  /* 0x0000001c4e187220 */ /* 0x040fe20000400000 */
[----:B------:R-:W-:Y:S01]  /*9f60*/  F2FP.BF16.F32.PACK_AB R18, R21, R20 ;  /* 0x000000141512723e */ /* 0x000fe200000010ff */
[C---:B------:R-:W-:Y:S01]  /*9f70*/  FFMA R27, R81.reuse, R106, R27 ;  /* 0x0000006a511b7223 */ /* 0x040fe2000000001b */
[C---:B------:R-:W-:Y:S01]  /*9f80*/  FMUL R25, R78.reuse, R29 ;  /* 0x0000001d4e197220 */ /* 0x040fe20000400000 */
[----:B------:R-:W-:Y:S01]  /*9f90*/  FFMA R24, R81, R105, R24 ;  /* 0x0000006951187223 */ /* 0x000fe20000000018 */
[----:B------:R-:W-:Y:S01]  /*9fa0*/  SHF.L.U32 R127, R131, 0x10, RZ ;  /* 0x00000010837f7819 */ /* 0x000fe200000006ff */
[C---:B------:R-:W-:Y:S01]  /*9fb0*/  FMUL R26, R78.reuse, R30 ;  /* 0x0000001e4e1a7220 */ /* 0x040fe20000400000 */
[----:B------:R-:W-:Y:S01]  /*9fc0*/  F2FP.BF16.F32.PACK_AB R19, R27, R22 ;  /* 0x000000161b13723e */ /* 0x000fe200000010ff */
[C---:B------:R-:W-:Y:S01]  /*9fd0*/  FFMA R25, R81.reuse, R108, R25 ;  /* 0x0000006c51197223 */ /* 0x040fe20000000019 */
[C---:B------:R-:W-:Y:S01]  /*9fe0*/  FMUL R31, R78.reuse, R31 ;  /* 0x0000001f4e1f7220 */ /* 0x040fe20000400000 */
[----:B------:R-:W-:Y:S01]  /*9ff0*/  FFMA R26, R81, R107, R26 ;  /* 0x0000006b511a7223 */ /* 0x000fe2000000001a */
[----:B------:R-:W-:Y:S01]  /*a000*/  LOP3.LUT R130, R131, 0xffff0000, RZ, 0xc0, !PT ;  /* 0xffff000083827812 */ /* 0x000fe200078ec0ff */
[----:B------:R1:W-:Y:S01]  /*a010*/  STS.128 [R180+0xc400], R16 ;  /* 0x00c40010b4007388 */ /* 0x0003e20000000c00 */
[----:B------:R-:W-:Y:S01]  /*a020*/  F2FP.BF16.F32.PACK_AB R24, R25, R24 ;  /* 0x000000181918723e */ /* 0x000fe200000010ff */
[C---:B------:R-:W-:Y:S01]  /*a030*/  FFMA R31, R81.reuse, R110, R31 ;  /* 0x0000006e511f7223 */ /* 0x040fe2000000001f */
[C---:B------:R-:W-:Y:S01]  /*a040*/  FMUL R28, R78.reuse, R32 ;  /* 0x000000204e1c7220 */ /* 0x040fe20000400000 */
[C---:B------:R-:W-:Y:S01]  /*a050*/  FMUL R29, R78.reuse, R33 ;  /* 0x000000214e1d7220 */ /* 0x040fe20000400000 */
[----:B------:R-:W-:Y:S01]  /*a060*/  FMUL R30, R78, R34 ;  /* 0x000000224e1e7220 */ /* 0x000fe20000400000 */
[----:B------:R-:W-:Y:S01]  /*a070*/  SHF.L.U32 R129, R136, 0x10, RZ ;  /* 0x0000001088817819 */ /* 0x000fe200000006ff */
[----:B------:R-:W-:Y:S01]  /*a080*/  FFMA R28, R81, R109, R28 ;  /* 0x0000006d511c7223 */ /* 0x000fe2000000001c */
[----:B------:R-:W-:Y:S01]  /*a090*/  F2FP.BF16.F32.PACK_AB R25, R31, R26 ;  /* 0x0000001a1f19723e */ /* 0x000fe200000010ff */
[C---:B------:R-:W-:Y:S01]  /*a0a0*/  FFMA R29, R81.reuse, R112, R29 ;  /* 0x00000070511d7223 */ /* 0x040fe2000000001d */
[----:B------:R-:W-:Y:S01]  /*a0b0*/  FFMA R30, R81, R111, R30 ;  /* 0x0000006f511e7223 */ /* 0x000fe2000000001e */
[----:B------:R-:W-:Y:S01]  /*a0c0*/  FMUL R35, R78, R35 ;  /* 0x000000234e237220 */ /* 0x000fe20000400000 */
        /* <DEDUP_REMOVED lines=34> */
[----:B------:R-:W-:Y:S01]  /*a2f0*/  FFMA R41, R81, R124, R41 ;  /* 0x0000007c51297223 */ /* 0x000fe20000000029 */
[C---:B------:R-:W-:Y:S01]  /*a300*/  FMUL R47, R78.reuse, R47 ;  /* 0x0000002f4e2f7220 */ /* 0x040fe20000400000 */
[C---:B------:R-:W-:Y:S01]  /*a310*/  FMUL R44, R78.reuse, R48 ;  /* 0x000000304e2c7220 */ /* 0x040fe20000400000 */
[----:B------:R-:W-:Y:S01]  /*a320*/  FMUL R45, R78, R49 ;  /* 0x000000314e2d7220 */ /* 0x000fe20000400000 */
[----:B------:R1:W-:Y:S01]  /*a330*/  STS.128 [R177+0xc400], R32 ;  /* 0x00c40020b1007388 */ /* 0x0003e20000000c00 */
[----:B------:R-:W-:Y:S01]  /*a340*/  LOP3.LUT R138, R139, 0xffff0000, RZ, 0xc0, !PT ;  /* 0xffff00008b8a7812 */ /* 0x000fe200078ec0ff */
[----:B------:R-:W-:Y:S01]  /*a350*/  FFMA R42, R81, R123, R42 ;  /* 0x0000007b512a7223 */ /* 0x000fe2000000002a */
[----:B------:R-:W-:Y:S01]  /*a360*/  F2FP.BF16.F32.PACK_AB R40, R41, R40 ;  /* 0x000000282928723e */ /* 0x000fe200000010ff */
[C---:B------:R-:W-:Y:S01]  /*a370*/  FFMA R47, R81.reuse, R126, R47 ;  /* 0x0000007e512f7223 */ /* 0x040fe2000000002f */
[C---:B------:R-:W-:Y:S01]  /*a380*/  FFMA R44, R81.reuse, R125, R44 ;  /* 0x0000007d512c7223 */ /* 0x040fe2000000002c */
[----:B------:R-:W-:Y:S01]  /*a390*/  SHF.L.U32 R137, R144, 0x10, RZ ;  /* 0x0000001090897819 */ /* 0x000fe200000006ff */
[C---:B------:R-:W-:Y:S01]  /*a3a0*/  FFMA R45, R81.reuse, R128, R45 ;  /* 0x00000080512d7223 */ /* 0x040fe2000000002d */
[C---:B------:R-:W-:Y:S01]  /*a3b0*/  FMUL R46, R78.reuse, R50 ;  /* 0x000000324e2e7220 */ /* 0x040fe20000400000 */
[C---:B------:R-:W-:Y:S01]  /*a3c0*/  FMUL R51, R78.reuse, R51 ;  /* 0x000000334e337220 */ /* 0x040fe20000400000 */
[C---:B------:R-:W-:Y:S01]  /*a3d0*/  FMUL R48, R78.reuse, R52 ;  /* 0x000000344e307220 */ /* 0x040fe20000400000 */
[C---:B------:R-:W-:Y:S01]  /*a3e0*/  FMUL R49, R78.reuse, R53 ;  /* 0x000000354e317220 */ /* 0x040fe20000400000 */
[C---:B------:R-:W-:Y:S01]  /*a3f0*/  FFMA R46, R81.reuse, R127, R46 ;  /* 0x0000007f512e7223 */ /* 0x040fe2000000002e */
[C---:B------:R-:W-:Y:S01]  /*a400*/  FMUL R50, R78.reuse, R54 ;  /* 0x000000364e327220 */ /* 0x040fe20000400000 */
[C---:B------:R-:W-:Y:S01]  /*a410*/  FFMA R51, R81.reuse, R130, R51 ;  /* 0x0000008251337223 */ /* 0x040fe20000000033 */
[C---:B------:R-:W-:Y:S01]  /*a420*/  FMUL R55, R78.reuse, R55 ;  /* 0x000000374e377220 */ /* 0x040fe20000400000 */
[C---:B------:R-:W-:Y:S01]  /*a430*/  FFMA R48, R81.reuse, R129, R48 ;  /* 0x0000008151307223 */ /* 0x040fe20000000030 */
[C---:B------:R-:W-:Y:S01]  /*a440*/  FMUL R52, R78.reuse, R56 ;  /* 0x000000384e347220 */ /* 0x040fe20000400000 */
[C---:B------:R-:W-:Y:S01]  /*a450*/  FFMA R49, R81.reuse, R132, R49 ;  /* 0x0000008451317223 */ /* 0x040fe20000000031 */
[C---:B------:R-:W-:Y:S01]  /*a460*/  FMUL R53, R78.reuse, R57 ;  /* 0x000000394e357220 */ /* 0x040fe20000400000 */
[----:B------:R-:W-:Y:S01]  /*a470*/  FFMA R50, R81, R131, R50 ;  /* 0x0000008351327223 */ /* 0x000fe20000000032 */
[C---:B------:R-:W-:Y:S01]  /*a480*/  FMUL R54, R78.reuse, R58 ;  /* 0x0000003a4e367220 */ /* 0x040fe20000400000 */
[----:B------:R-:W-:Y:S01]  /*a490*/  F2FP.BF16.F32.PACK_AB R41, R47, R42 ;  /* 0x0000002a2f29723e */ /* 0x000fe200000010ff */
[----:B------:R-:W-:Y:S01]  /*a4a0*/  FFMA R55, R81, R134, R55 ;  /* 0x0000008651377223 */ /* 0x000fe20000000037 */
[C---:B------:R-:W-:Y:S01]  /*a4b0*/  FMUL R59, R78.reuse, R59 ;  /* 0x0000003b4e3b7220 */ /* 0x040fe20000400000 */
[----:B------:R-:W-:Y:S01]  /*a4c0*/  F2FP.BF16.F32.PACK_AB R42, R45, R44 ;  /* 0x0000002c2d2a723e */ /* 0x000fe200000010ff */
[----:B------:R-:W-:Y:S01]  /*a4d0*/  FFMA R52, R81, R133, R52 ;  /* 0x0000008551347223 */ /* 0x000fe20000000034 */
[----:B------:R-:W-:Y:S01]  /*a4e0*/  F2FP.BF16.F32.PACK_AB R43, R51, R46 ;  /* 0x0000002e332b723e */ /* 0x000fe200000010ff */
[----:B------:R-:W-:Y:S01]  /*a4f0*/  FMUL R56, R78, R60 ;  /* 0x0000003c4e387220 */ /* 0x000fe20000400000 */
[----:B------:R-:W-:Y:S01]  /*a500*/  LOP3.LUT R140, R144, 0xffff0000, RZ, 0xc0, !PT ;  /* 0xffff0000908c7812 */ /* 0x000fe200078ec0ff */
[----:B------:R-:W-:Y:S01]  /*a510*/  FFMA R53, R81, R136, R53 ;  /* 0x0000008851357223 */ /* 0x000fe20000000035 */
[----:B------:R-:W-:Y:S01]  /*a520*/  SHF.L.U32 R139, R145, 0x10, RZ ;  /* 0x00000010918b7819 */ /* 0x000fe200000006ff */
[----:B------:R1:W-:Y:S01]  /*a530*/  STS.128 [R176+0xc400], R40 ;  /* 0x00c40028b0007388 */ /* 0x0003e20000000c00 */
[C---:B------:R-:W-:Y:S01]  /*a540*/  FMUL R57, R78.reuse, R61 ;  /* 0x0000003d4e397220 */ /* 0x040fe20000400000 */
[----:B------:R-:W-:Y:S01]  /*a550*/  FFMA R54, R81, R135, R54 ;  /* 0x0000008751367223 */ /* 0x000fe20000000036 */
[----:B------:R-:W-:Y:S01]  /*a560*/  LOP3.LUT R142, R145, 0xffff0000, RZ, 0xc0, !PT ;  /* 0xffff0000918e7812 */ /* 0x000fe200078ec0ff */
[----:B------:R-:W-:Y:S01]  /*a570*/  FMUL R58, R78, R62 ;  /* 0x0000003e4e3a7220 */ /* 0x000fe20000400000 */
[C---:B------:R-:W-:Y:S01]  /*a580*/  FFMA R59, R81.reuse, R138, R59 ;  /* 0x0000008a513b7223 */ /* 0x040fe2000000003b */
[----:B------:R-:W-:Y:S01]  /*a590*/  SHF.L.U32 R141, R146, 0x10, RZ ;  /* 0x00000010928d7819 */ /* 0x000fe200000006ff */
[----:B------:R-:W-:Y:S01]  /*a5a0*/  FMUL R63, R78, R63 ;  /* 0x0000003f4e3f7220 */ /* 0x000fe20000400000 */
        /* <DEDUP_REMOVED lines=9> */
[C---:B------:R-:W-:Y:S01]  /*a640*/  FMUL R62, R78.reuse, R66 ;  /* 0x000000424e3e7220 */ /* 0x040fe20000400000 */
[----:B------:R-:W-:Y:S01]  /*a650*/  F2FP.BF16.F32.PACK_AB R49, R55, R50 ;  /* 0x000000323731723e */ /* 0x000fe200000010ff */
[----:B------:R-:W-:Y:S01]  /*a660*/  FFMA R63, R81, R142, R63 ;  /* 0x0000008e513f7223 */ /* 0x000fe2000000003f */
[----:B------:R-:W-:Y:S01]  /*a670*/  FMUL R67, R78, R67 ;  /* 0x000000434e437220 */ /* 0x000fe20000400000 */
[----:B------:R-:W-:Y:S01]  /*a680*/  F2FP.BF16.F32.PACK_AB R50, R53, R52 ;  /* 0x000000343532723e */ /* 0x000fe200000010ff */
[----:B------:R-:W-:Y:S01]  /*a690*/  FFMA R60, R81, R141, R60 ;  /* 0x0000008d513c7223 */ /* 0x000fe2000000003c */
[----:B------:R-:W-:Y:S01]  /*a6a0*/  F2FP.BF16.F32.PACK_AB R51, R59, R54 ;  /* 0x000000363b33723e */ /* 0x000fe200000010ff */
[C---:B------:R-:W-:Y:S01]  /*a6b0*/  FFMA R61, R81.reuse, R144, R61 ;  /* 0x00000090513d7223 */ /* 0x040fe2000000003d */
[C---:B------:R-:W-:Y:S01]  /*a6c0*/  FFMA R62, R81.reuse, R143, R62 ;  /* 0x0000008f513e7223 */ /* 0x040fe2000000003e */
[----:B------:R-:W-:Y:S01]  /*a6d0*/  FFMA R67, R81, R146, R67 ;  /* 0x0000009251437223 */ /* 0x000fe20000000043 */
[----:B------:R-:W-:Y:S01]  /*a6e0*/  F2FP.BF16.F32.PACK_AB R56, R57, R56 ;  /* 0x000000383938723e */ /* 0x000fe200000010ff */
[----:B------:R1:W-:Y:S01]  /*a6f0*/  STS.128 [R175+0xc400], R48 ;  /* 0x00c40030af007388 */ /* 0x0003e20000000c00 */
[----:B------:R-:W-:Y:S02]  /*a700*/  F2FP.BF16.F32.PACK_AB R57, R63, R58 ;  /* 0x0000003a3f39723e */ /* 0x000fe400000010ff */
        /* <DEDUP_REMOVED lines=20> */
.L_x_121:
[----:B------:R-:W-:Y:S05]  /*a850*/  BSYNC.RECONVERGENT B0 ;  /* 0x0000000000007941 */ /* 0x000fea0003800200 */
.L_x_120:
[----:B------:R-:W-:Y:S01]  /*a860*/  BAR.SYNC.DEFER_BLOCKING 0x1, 0x80 ;  /* 0x0042000000007b1d */ /* 0x000fe20000010000 */
[----:B------:R-:W-:Y:S01]  /*a870*/  UISETP.NE.AND UP0, UPT, UR49, -0x4, UPT ;  /* 0xfffffffc3100788c */ /* 0x000fe2000bf05270 */
[----:B------:R-:W-:Y:S08]  /*a880*/  IADD3 R76, PT, PT, R76, 0x1, RZ ;  /* 0x000000014c4c7810 */ /* 0x000ff00007ffe0ff */
[----:B------:R-:W-:Y:S05]  /*a890*/  BRA.U !UP0, `(.L_x_122) ;  /* 0x0000000108287547 */ /* 0x000fea000b800000 */
[----:B------:R-:W-:Y:S01]  /*a8a0*/  ISETP.NE.AND P0, PT, R179, RZ, PT ;  /* 0x000000ffb300720c */ /* 0x000fe20003f05270 */
[----:B------:R-:W-:Y:S01]  /*a8b0*/  IMAD.U32 R3, RZ, RZ, UR51 ;  /* 0x00000033ff037e24 */ /* 0x000fe2000f8e00ff */
[----:B------:R-:W-:Y:S01]  /*a8c0*/  UIADD3 UR51, UPT, UPT, UR51, 0x1, URZ ;  /* 0x0000000133337890 */ /* 0x000fe2000fffe0ff */
[----:B------:R-:W-:Y:S03]  /*a8d0*/  IMAD.U32 R0, RZ, RZ, UR37 ;  /* 0x00000025ff007e24 */ /* 0x000fe6000f8e00ff */
[----:B------:R-:W-:Y:S04]  /*a8e0*/  UISETP.NE.AND UP0, UPT, UR51, 0x4, UPT ;  /* 0x000000043300788c */ /* 0x000fe8000bf05270 */
[----:B------:R-:W-:Y:S03]  /*a8f0*/  USEL UR51, UR51, URZ, UP0 ;  /* 0x000000ff33337287 */ /* 0x000fe60008000000 */
[----:B------:R-:W-:Y:S05]  /*a900*/  @P0 LEA R3, R3, UR48, 0x3 ;  /* 0x0000003003030c11 */ /* 0x000fea000f8e18ff */
[----:B------:R-:W-:Y:S05]  /*a910*/  @P0 VIADD R3, R3, 0x50 ;  /* 0x0000005003030836 */ /* 0x000fea0000000000 */
[----:B------:R-:W-:Y:S04]  /*a920*/  @P0 PRMT R0, R0, 0x654, R3 ;  /* 0x0000065400000816 */ /* 0x000fe80000000003 */
[----:B------:R2:W-:Y:S03]  /*a930*/  @P0 SYNCS.ARRIVE.TRANS64.RED.A1T0 RZ, [R0+URZ], RZ ;  /* 0x000000ff00ff09a7 */ /* 0x0005e600081004ff */
.L_x_122:
[----:B------:R-:W-:Y:S01]  /*a940*/  ISETP.NE.AND P2, PT, R171, RZ, PT ;  /* 0x000000ffab00720c */ /* 0x000fe20003f45270 */
[----:B------:R-:W-:Y:S01]  /*a950*/  UIADD3 UR49, UPT, UPT, UR49, 0x4, URZ ;  /* 0x0000000431317890 */ /* 0x000fe2000fffe0ff */
[----:B------:R-:W-:Y:S01]  /*a960*/  ISETP.NE.AND P0, PT, R173, 0x2, PT ;  /* 0x00000002ad00780c */ /* 0x000fe20003f05270 */
[----:B------:R-:W-:Y:S01]  /*a970*/  IMAD.IADD R20, R75, 0x1, R154 ;  /* 0x000000014b147824 */ /* 0x000fe200078e029a */
[----:B------:R-:W-:Y:S01]  /*a980*/  ISETP.NE.AND P1, PT, R76, 0x2, PT ;  /* 0x000000024c00780c */ /* 0x000fe20003f25270 */
[----:B------:R-:W-:Y:S01]  /*a990*/  IMAD.IADD R21, R77, 0x1, R156 ;  /* 0x000000014d157824 */ /* 0x000fe200078e029c */
[----:B--2---:R-:W-:Y:S02]  /*a9a0*/  SEL R0, RZ, 0x1, P0 ;  /* 0x00000001ff007807 */ /* 0x004fe40000000000 */
[----:B------:R-:W-:Y:S02]  /*a9b0*/  SEL R3, RZ, 0x1, P1 ;  /* 0x00000001ff037807 */ /* 0x000fe40000800000 */
[----:B------:R-:W-:Y:S02]  /*a9c0*/  LOP3.LUT R165, R165, R0, RZ, 0x3c, !PT ;  /* 0x00000000a5a57212 */ /* 0x000fe400078e3cff */
[----:B------:R-:W-:Y:S02]  /*a9d0*/  LOP3.LUT R166, R166, R3, RZ, 0x3c, !PT ;  /* 0x00000003a6a67212 */ /* 0x000fe400078e3cff */
[----:B------:R-:W-:Y:S02]  /*a9e0*/  @P2 R2UR UR36, R164 ;  /* 0x00000000a42422ca */ /* 0x000fe400000e0000 */
[----:B------:R-:W-:Y:S02]  /*a9f0*/  SEL R173, R173, RZ, P0 ;  /* 0x000000ffadad7207 */ /* 0x000fe40000000000 */
[----:B------:R-:W-:Y:S01]  /*aa00*/  SEL R76, R76, RZ, P1 ;  /* 0x000000ff4c4c7207 */ /* 0x000fe20000800000 */
[----:B------:R-:W-:Y:S10]  /*aa10*/  @P2 BRA `(.L_x_123) ;  /* 0xffffffa000242947 */ /* 0x000ff4000383ffff */
[----:B------:R-:W-:-:S09]  /*aa20*/  UISETP.NE.AND UP0, UPT, UR50, URZ, UPT ;  /* 0x000000ff3200728c */ /* 0x000fd2000bf05270 */
[----:B------:R-:W-:Y:S05]  /*aa30*/  BRA.U !UP0, `(.L_x_124) ;  /* 0x0000000108487547 */ /* 0x000fea000b800000 */
[----:B------:R-:W2:Y:S02]  /*aa40*/  LDCU.64 UR4, c[0x0][0x890] ;  /* 0x00011200ff0477ac */ /* 0x000ea40008000a00 */
[----:B--2---:R-:W-:-:S04]  /*aa50*/  UISETP.NE.U32.AND UP0, UPT, UR4, URZ, UPT ;  /* 0x000000ff0400728c */ /* 0x004fc8000bf05070 */
[----:B------:R-:W-:-:S09]  /*aa60*/  UISETP.NE.AND.EX UP0, UPT, UR5, URZ, UPT, UP0 ;  /* 0x000000ff0500728c */ /* 0x000fd2000bf05300 */
[----:B------:R-:W-:Y:S05]  /*aa70*/  BRA.U UP0, `(.L_x_125) ;  /* 0x00000001000c7547 */ /* 0x000fea000b800000 */
[----:B------:R-:W-:-:S13]  /*aa80*/  FSETP.NEU.AND P0, PT, R81, RZ, PT ;  /* 0x000000ff5100720b */ /* 0x000fda0003f0d000 */
[----:B------:R-:W-:Y:S05]  /*aa90*/  @!P0 EXIT ;  /* 0x000000000000894d */ /* 0x000fea0003800000 */
[----:B------:R-:W-:Y:S05]  /*aaa0*/  BRA `(.L_x_124) ;  /* 0x00000000002c7947 */ /* 0x000fea0003800000 */
.L_x_125:
[----:B------:R-:W-:Y:S01]  /*aab0*/  ISETP.NE.AND P0, PT, R172, RZ, PT ;  /* 0x000000ffac00720c */ /* 0x000fe20003f05270 */
[----:B------:R-:W-:-:S12]  /*aac0*/  BSSY.RECONVERGENT B0, `(.L_x_124) ;  /* 0x0000009000007945 */ /* 0x000fd80003800200 */
[----:B------:R-:W-:Y:S05]  /*aad0*/  @P0 BRA `(.L_x_126) ;  /* 0x0000000000140947 */ /* 0x000fea0003800000 */
[----:B------:R-:W2:Y:S02]  /*aae0*/  LDCU.64 UR4, c[0x0][0x888] ;  /* 0x00011100ff0477ac */ /* 0x000ea40008000a00 */
[----:B--2---:R-:W-:-:S04]  /*aaf0*/  ISETP.NE.U32.AND P0, PT, RZ, UR4, PT ;  /* 0x00000004ff007c0c */ /* 0x004fc8000bf05070 */
[----:B------:R-:W-:-:S13]  /*ab00*/  ISETP.NE.AND.EX P0, PT, RZ, UR5, PT, P0 ;  /* 0x00000005ff007c0c */ /* 0x000fda000bf05300 */
[----:B------:R-:W-:Y:S05]  /*ab10*/  @!P0 EXIT ;  /* 0x000000000000894d */ /* 0x000fea0003800000 */
[----:B------:R-:W-:Y:S05]  /*ab20*/  BRA `(.L_x_127) ;  /* 0x0000000000087947 */ /* 0x000fea0003800000 */
.L_x_126:
[----:B------:R-:W-:-:S13]  /*ab30*/  FSETP.NEU.AND P0, PT, R81, RZ, PT ;  /* 0x000000ff5100720b */ /* 0x000fda0003f0d000 */
[----:B------:R-:W-:Y:S05]  /*ab40*/  @!P0 EXIT ;  /* 0x000000000000894d */ /* 0x000fea0003800000 */
.L_x_127:
[----:B------:R-:W-:Y:S05]  /*ab50*/  BSYNC.RECONVERGENT B0 ;  /* 0x0000000000007941 */ /* 0x000fea0003800200 */
.L_x_124:
[----:B------:R-:W-:Y:S01]  /*ab60*/  ULEA UR4, UR51, UR48, 0x3 ;  /* 0x0000003033047291 */ /* 0x000fe2000f8e18ff */
[----:B------:R-:W-:-:S04]  /*ab70*/  DEPBAR.LE SB0, 0x0 ;  /* 0x000080000000791a */ /* 0x000fc80000000000 */
[----:B------:R-:W-:-:S04]  /*ab80*/  UIADD3 UR4, UPT, UPT, UR4, 0x50, URZ ;  /* 0x0000005004047890 */ /* 0x000fc8000fffe0ff */
[----:B------:R-:W-:-:S09]  /*ab90*/  UPRMT UR4, UR37, 0x654, UR4 ;  /* 0x0000065425047896 */ /* 0x000fd20008000004 */
[----:B------:R-:W-:Y:S01]  /*aba0*/  SYNCS.ARRIVE.TRANS64.RED.A1T0 RZ, [UR4], RZ ;  /* 0x000000ffffff79a7 */ /* 0x000fe20008100404 */
[----:B------:R-:W-:Y:S05]  /*abb0*/  EXIT ;  /* 0x000000000000794d */ /* 0x000fea0003800000 */
.L_x_19:
[----:B--2---:R2:W1:Y:S02]  /*abc0*/  SYNCS.PHASECHK.TRANS64.TRYWAIT P0, [R3+URZ+0xd0], R2 ;  /* 0x0000d002030075a7 */ /* 0x00446400080011ff */
[----:B-1----:R-:W-:Y:S05]  /*abd0*/  @!P0 NANOSLEEP.SYNCS 0x989680 ;  /* 0x009896800000895d */ /* 0x002fea0003900000 */
[----:B------:R-:W1:Y:S02]  /*abe0*/  @!P0 SYNCS.PHASECHK.TRANS64 P0, [R3+URZ+0xd0], R2 ;  /* 0x0000d002030085a7 */ /* 0x000e6400080010ff */
[----:B-1----:R-:W-:Y:S05]  /*abf0*/  @!P0 BRA `(.L_x_19) ;  /* 0xfffffffc00f08947 */ /* 0x002fea000383ffff */
[----:B------:R-:W-:Y:S05]  /*ac00*/  BRA `(.L_x_128) ;  /* 0xffffff6800607947 */ /* 0x000fea000383ffff */
.L_x_22:
[----:B-1----:R-:W-:-:S07]  /*ac10*/  MOV R2, UR33 ;  /* 0x0000002100027c02 */ /* 0x002fce0008000f00 */
.L_x_129:
[----:B-1----:R1:W2:Y:S02]  /*ac20*/  SYNCS.PHASECHK.TRANS64.TRYWAIT P0, [R2+URZ+0x18], R5 ;  /* 0x00001805020075a7 */ /* 0x0022a400080011ff */
[----:B--2---:R-:W-:Y:S05]  /*ac30*/  @!P0 NANOSLEEP.SYNCS 0x989680 ;  /* 0x009896800000895d */ /* 0x004fea0003900000 */
[----:B------:R-:W2:Y:S02]  /*ac40*/  @!P0 SYNCS.PHASECHK.TRANS64 P0, [R2+URZ+0x18], R5 ;  /* 0x00001805020085a7 */ /* 0x000ea400080010ff */
[----:B--2---:R-:W-:Y:S05]  /*ac50*/  @!P0 BRA `(.L_x_129) ;  /* 0xfffffffc00f08947 */ /* 0x004fea000383ffff */
[----:B------:R-:W-:Y:S05]  /*ac60*/  BRA `(.L_x_21) ;  /* 0xffffff6800b07947 */ /* 0x000fea000383ffff */
.L_x_28:
[----:B-1----:R-:W-:-:S07]  /*ac70*/  MOV R2, UR17 ;  /* 0x0000001100027c02 */ /* 0x002fce0008000f00 */
.L_x_130:
[----:B-1----:R1:W2:Y:S02]  /*ac80*/  SYNCS.PHASECHK.TRANS64.TRYWAIT P0, [R2+URZ+0x18], R5 ;  /* 0x00001805020075a7 */ /* 0x0022a400080011ff */
[----:B--2---:R-:W-:Y:S05]  /*ac90*/  @!P0 NANOSLEEP.SYNCS 0x989680 ;  /* 0x009896800000895d */ /* 0x004fea0003900000 */
[----:B------:R-:W2:Y:S02]  /*aca0*/  @!P0 SYNCS.PHASECHK.TRANS64 P0, [R2+URZ+0x18], R5 ;  /* 0x00001805020085a7 */ /* 0x000ea400080010ff */
[----:B--2---:R-:W-:Y:S05]  /*acb0*/  @!P0 BRA `(.L_x_130) ;  /* 0xfffffffc00f08947 */ /* 0x004fea000383ffff */
[----:B------:R-:W-:Y:S05]  /*acc0*/  BRA `(.L_x_27) ;  /* 0xffffff6c00587947 */ /* 0x000fea000383ffff */
.L_x_32:
[----:B-1----:R1:W2:Y:S02]  /*acd0*/  SYNCS.PHASECHK.TRANS64.TRYWAIT P0, [R2+URZ+0x80], R3 ;  /* 0x00008003020075a7 */ /* 0x0022a400080011ff */
[----:B--2---:R-:W-:Y:S05]  /*ace0*/  @!P0 NANOSLEEP.SYNCS 0x989680 ;  /* 0x009896800000895d */ /* 0x004fea0003900000 */
[----:B------:R-:W2:Y:S02]  /*acf0*/  @!P0 SYNCS.PHASECHK.TRANS64 P0, [R2+URZ+0x80], R3 ;  /* 0x00008003020085a7 */ /* 0x000ea400080010ff */
[----:B--2---:R-:W-:Y:S05]  /*ad00*/  @!P0 BRA `(.L_x_32) ;  /* 0xfffffffc00f08947 */ /* 0x004fea000383ffff */
[----:B------:R-:W-:Y:S05]  /*ad10*/  BRA `(.L_x_131) ;  /* 0xffffff6c00e87947 */ /* 0x000fea000383ffff */
.L_x_36:
[----:B----4-:R-:W-:-:S07]  /*ad20*/  MOV R0, UR5 ;  /* 0x0000000500007c02 */ /* 0x010fce0008000f00 */
.L_x_132:
[----:B-1----:R1:W2:Y:S02]  /*ad30*/  SYNCS.PHASECHK.TRANS64.TRYWAIT P0, [R0+URZ], R3 ;  /* 0x00000003000075a7 */ /* 0x0022a400080011ff */
[----:B--2---:R-:W-:Y:S05]  /*ad40*/  @!P0 NANOSLEEP.SYNCS 0x989680 ;  /* 0x009896800000895d */ /* 0x004fea0003900000 */
[----:B------:R-:W2:Y:S02]  /*ad50*/  @!P0 SYNCS.PHASECHK.TRANS64 P0, [R0+URZ], R3 ;  /* 0x00000003000085a7 */ /* 0x000ea400080010ff */
[----:B--2---:R-:W-:Y:S05]  /*ad60*/  @!P0 BRA `(.L_x_132) ;  /* 0xfffffffc00f08947 */ /* 0x004fea000383ffff */
[----:B------:R-:W-:Y:S05]  /*ad70*/  BRA `(.L_x_133) ;  /* 0xffffff7400587947 */ /* 0x000fea000383ffff */
.L_x_37:
[----:B----4-:R-:W-:-:S07]  /*ad80*/  MOV R0, UR5 ;  /* 0x0000000500007c02 */ /* 0x010fce0008000f00 */
.L_x_134:
[----:B-1----:R1:W2:Y:S02]  /*ad90*/  SYNCS.PHASECHK.TRANS64.TRYWAIT P0, [R0+URZ], R3 ;  /* 0x00000003000075a7 */ /* 0x0022a400080011ff */
[----:B--2---:R-:W-:Y:S05]  /*ada0*/  @!P0 NANOSLEEP.SYNCS 0x989680 ;  /* 0x009896800000895d */ /* 0x004fea0003900000 */
[----:B------:R-:W2:Y:S02]  /*adb0*/  @!P0 SYNCS.PHASECHK.TRANS64 P0, [R0+URZ], R3 ;  /* 0x00000003000085a7 */ /* 0x000ea400080010ff */
[----:B--2---:R-:W-:Y:S05]  /*adc0*/  @!P0 BRA `(.L_x_134) ;  /* 0xfffffffc00f08947 */ /* 0x004fea000383ffff */
[----:B------:R-:W-:Y:S05]  /*add0*/  BRA `(.L_x_135) ;  /* 0xffffff7400647947 */ /* 0x000fea000383ffff */
.L_x_40:
[----:B-1----:R1:W2:Y:S02]  /*ade0*/  SYNCS.PHASECHK.TRANS64.TRYWAIT P0, [R0+URZ+0xc0], R5 ;  /* 0x0000c005000075a7 */ /* 0x0022a400080011ff */
[----:B--2---:R-:W-:Y:S05]  /*adf0*/  @!P0 NANOSLEEP.SYNCS 0x989680 ;  /* 0x009896800000895d */ /* 0x004fea0003900000 */
[----:B------:R-:W2:Y:S02]  /*ae00*/  @!P0 SYNCS.PHASECHK.TRANS64 P0, [R0+URZ+0xc0], R5 ;  /* 0x0000c005000085a7 */ /* 0x000ea400080010ff */
[----:B--2---:R-:W-:Y:S05]  /*ae10*/  @!P0 BRA `(.L_x_40) ;  /* 0xfffffffc00f08947 */ /* 0x004fea000383ffff */
[----:B------:R-:W-:Y:S05]  /*ae20*/  BRA `(.L_x_136) ;  /* 0xffffff7400c07947 */ /* 0x000fea000383ffff */
.L_x_41:
[----:B------:R-:W-:-:S07]  /*ae30*/  MOV R0, UR5 ;  /* 0x0000000500007c02 */ /* 0x000fce0008000f00 */
.L_x_137:
[----:B-1----:R1:W2:Y:S02]  /*ae40*/  SYNCS.PHASECHK.TRANS64.TRYWAIT P0, [R0+URZ+0x90], R5 ;  /* 0x00009005000075a7 */ /* 0x0022a400080011ff */
[----:B--2---:R-:W-:Y:S05]  /*ae50*/  @!P0 NANOSLEEP.SYNCS 0x989680 ;  /* 0x009896800000895d */ /* 0x004fea0003900000 */
[----:B------:R-:W2:Y:S02]  /*ae60*/  @!P0 SYNCS.PHASECHK.TRANS64 P0, [R0+URZ+0x90], R5 ;  /* 0x00009005000085a7 */ /* 0x000ea400080010ff */
[----:B--2---:R-:W-:Y:S05]  /*ae70*/  @!P0 BRA `(.L_x_137) ;  /* 0xfffffffc00f08947 */ /* 0x004fea000383ffff */
[----:B------:R-:W-:Y:S05]  /*ae80*/  BRA `(.L_x_138) ;  /* 0xffffff7400d07947 */ /* 0x000fea000383ffff */
.L_x_42:
[----:B-1----:R1:W2:Y:S02]  /*ae90*/  SYNCS.PHASECHK.TRANS64.TRYWAIT P1, [R0+URZ+0x80], R5 ;  /* 0x00008005000075a7 */ /* 0x0022a400080211ff */
[----:B--2---:R-:W-:Y:S05]  /*aea0*/  @!P1 NANOSLEEP.SYNCS 0x989680 ;  /* 0x009896800000995d */ /* 0x004fea0003900000 */
[----:B------:R-:W2:Y:S02]  /*aeb0*/  @!P1 SYNCS.PHASECHK.TRANS64 P1, [R0+URZ+0x80], R5 ;  /* 0x00008005000095a7 */ /* 0x000ea400080210ff */
[----:B--2---:R-:W-:Y:S05]  /*aec0*/  @!P1 BRA `(.L_x_42) ;  /* 0xfffffffc00f09947 */ /* 0x004fea000383ffff */
[----:B------:R-:W-:Y:S05]  /*aed0*/  BRA `(.L_x_139) ;  /* 0xffffff7800007947 */ /* 0x000fea000383ffff */
.L_x_45:
[----:B------:R-:W-:-:S07]  /*aee0*/  MOV R0, UR5 ;  /* 0x0000000500007c02 */ /* 0x000fce0008000f00 */
.L_x_140:
[----:B-1----:R1:W2:Y:S02]  /*aef0*/  SYNCS.PHASECHK.TRANS64.TRYWAIT P0, [R0+URZ+0x90], R3 ;  /* 0x00009003000075a7 */ /* 0x0022a400080011ff */
[----:B--2---:R-:W-:Y:S05]  /*af00*/  @!P0 NANOSLEEP.SYNCS 0x989680 ;  /* 0x009896800000895d */ /* 0x004fea0003900000 */
[----:B------:R-:W2:Y:S02]  /*af10*/  @!P0 SYNCS.PHASECHK.TRANS64 P0, [R0+URZ+0x90], R3 ;  /* 0x00009003000085a7 */ /* 0x000ea400080010ff */
[----:B--2---:R-:W-:Y:S05]  /*af20*/  @!P0 BRA `(.L_x_140) ;  /* 0xfffffffc00f08947 */ /* 0x004fea000383ffff */
[----:B------:R-:W-:Y:S05]  /*af30*/  BRA `(.L_x_44) ;  /* 0xffffff7800547947 */ /* 0x000fea000383ffff */
.L_x_52:
[----:B-1----:R1:W2:Y:S02]  /*af40*/  SYNCS.PHASECHK.TRANS64.TRYWAIT P1, [R0+URZ+0x80], R5 ;  /* 0x00008005000075a7 */ /* 0x0022a400080211ff */
[----:B--2---:R-:W-:Y:S05]  /*af50*/  @!P1 NANOSLEEP.SYNCS 0x989680 ;  /* 0x009896800000995d */ /* 0x004fea0003900000 */
[----:B------:R-:W2:Y:S02]  /*af60*/  @!P1 SYNCS.PHASECHK.TRANS64 P1, [R0+URZ+0x80], R5 ;  /* 0x00008005000095a7 */ /* 0x000ea400080210ff */
[----:B--2---:R-:W-:Y:S05]  /*af70*/  @!P1 BRA `(.L_x_52) ;  /* 0xfffffffc00f09947 */ /* 0x004fea000383ffff */
[----:B------:R-:W-:Y:S05]  /*af80*/  BRA `(.L_x_141) ;  /* 0xffffff7c00c47947 */ /* 0x000fea000383ffff */
.L_x_53:
[----:B------:R-:W-:-:S07]  /*af90*/  MOV R3, UR7 ;  /* 0x0000000700037c02 */ /* 0x000fce0008000f00 */
.L_x_142:
[----:B-1----:R1:W2:Y:S02]  /*afa0*/  SYNCS.PHASECHK.TRANS64.TRYWAIT P0, [R3+URZ+0xb0], R0 ;  /* 0x0000b000030075a7 */ /* 0x0022a400080011ff */
[----:B--2---:R-:W-:Y:S05]  /*afb0*/  @!P0 NANOSLEEP.SYNCS 0x989680 ;  /* 0x009896800000895d */ /* 0x004fea0003900000 */
[----:B------:R-:W2:Y:S02]  /*afc0*/  @!P0 SYNCS.PHASECHK.TRANS64 P0, [R3+URZ+0xb0], R0 ;  /* 0x0000b000030085a7 */ /* 0x000ea400080010ff */
[----:B--2---:R-:W-:Y:S05]  /*afd0*/  @!P0 BRA `(.L_x_142) ;  /* 0xfffffffc00f08947 */ /* 0x004fea000383ffff */
[----:B------:R-:W-:Y:S05]  /*afe0*/  BRA `(.L_x_143) ;  /* 0xffffff7c00fc7947 */ /* 0x000fea000383ffff */
.L_x_56:
[----:B------:R-:W-:Y:S07]  /*aff0*/  MOV R0, UR6 ;  /* 0x0000000600007c02 */ /* 0x000fee0008000f00 */
.L_x_144:
[----:B-1----:R1:W2:Y:S02]  /*b000*/  SYNCS.PHASECHK.TRANS64.TRYWAIT P0, [R0+URZ], R3 ;  /* 0x00000003000075a7 */ /* 0x0022a400080011ff */
[----:B--2---:R-:W-:Y:S05]  /*b010*/  @!P0 NANOSLEEP.SYNCS 0x989680 ;  /* 0x009896800000895d */ /* 0x004fea0003900000 */
[----:B------:R-:W2:Y:S02]  /*b020*/  @!P0 SYNCS.PHASECHK.TRANS64 P0, [R0+URZ], R3 ;  /* 0x00000003000085a7 */ /* 0x000ea400080010ff */
[----:B--2---:R-:W-:Y:S05]  /*b030*/  @!P0 BRA `(.L_x_144) ;  /* 0xfffffffc00f08947 */ /* 0x004fea000383ffff */
[----:B------:R-:W-:Y:S05]  /*b040*/  BRA `(.L_x_55) ;  /* 0xffffff8000187947 */ /* 0x000fea000383ffff */
.L_x_59:
[----:B------:R-:W-:-:S07]  /*b050*/  MOV R0, UR6 ;  /* 0x0000000600007c02 */ /* 0x000fce0008000f00 */
.L_x_145:
[----:B--2---:R2:W4:Y:S02]  /*b060*/  SYNCS.PHASECHK.TRANS64.TRYWAIT P0, [R0+URZ], R3 ;  /* 0x00000003000075a7 */ /* 0x00452400080011ff */
[----:B----4-:R-:W-:Y:S05]  /*b070*/  @!P0 NANOSLEEP.SYNCS 0x989680 ;  /* 0x009896800000895d */ /* 0x010fea0003900000 */
[----:B------:R-:W4:Y:S02]  /*b080*/  @!P0 SYNCS.PHASECHK.TRANS64 P0, [R0+URZ], R3 ;  /* 0x00000003000085a7 */ /* 0x000f2400080010ff */
[----:B----4-:R-:W-:Y:S05]  /*b090*/  @!P0 BRA `(.L_x_145) ;  /* 0xfffffffc00f08947 */ /* 0x010fea000383ffff */
[----:B------:R-:W-:Y:S05]  /*b0a0*/  BRA `(.L_x_146) ;  /* 0xffffff8000f47947 */ /* 0x000fea000383ffff */
.L_x_60:
[----:B------:R-:W-:-:S07]  /*b0b0*/  MOV R0, UR7 ;  /* 0x0000000700007c02 */ /* 0x000fce0008000f00 */
.L_x_147:
[----:B-1----:R1:W2:Y:S02]  /*b0c0*/  SYNCS.PHASECHK.TRANS64.TRYWAIT P0, [R0+URZ], R3 ;  /* 0x00000003000075a7 */ /* 0x0022a400080011ff */
[----:B--2---:R-:W-:Y:S05]  /*b0d0*/  @!P0 NANOSLEEP.SYNCS 0x989680 ;  /* 0x009896800000895d */ /* 0x004fea0003900000 */
[----:B------:R-:W2:Y:S02]  /*b0e0*/  @!P0 SYNCS.PHASECHK.TRANS64 P0, [R0+URZ], R3 ;  /* 0x00000003000085a7 */ /* 0x000ea400080010ff */
[----:B--2---:R-:W-:Y:S05]  /*b0f0*/  @!P0 BRA `(.L_x_147) ;  /* 0xfffffffc00f08947 */ /* 0x004fea000383ffff */
[----:B------:R-:W-:Y:S05]  /*b100*/  BRA `(.L_x_148) ;  /* 0xffffff8400007947 */ /* 0x000fea000383ffff */
.L_x_65:
[----:B--2---:R2:W3:Y:S02]  /*b110*/  SYNCS.PHASECHK.TRANS64.TRYWAIT P0, [R0+URZ+0x80], R3 ;  /* 0x00008003000075a7 */ /* 0x0044e400080011ff */
[----:B---3--:R-:W-:Y:S05]  /*b120*/  @!P0 NANOSLEEP.SYNCS 0x989680 ;  /* 0x009896800000895d */ /* 0x008fea0003900000 */
[----:B------:R-:W3:Y:S02]  /*b130*/  @!P0 SYNCS.PHASECHK.TRANS64 P0, [R0+URZ+0x80], R3 ;  /* 0x00008003000085a7 */ /* 0x000ee400080010ff */
[----:B---3--:R-:W-:Y:S05]  /*b140*/  @!P0 BRA `(.L_x_65) ;  /* 0xfffffffc00f08947 */ /* 0x008fea000383ffff */
[----:B------:R-:W-:Y:S05]  /*b150*/  BRA `(.L_x_149) ;  /* 0xffffff88000c7947 */ /* 0x000fea000383ffff */
.L_x_68:
[----:B------:R-:W-:Y:S07]  /*b160*/  MOV R0, UR7 ;  /* 0x0000000700007c02 */ /* 0x000fee0008000f00 */
.L_x_150:
[----:B--2---:R2:W3:Y:S02]  /*b170*/  SYNCS.PHASECHK.TRANS64.TRYWAIT P0, [R0+URZ+0x78], R3 ;  /* 0x00007803000075a7 */ /* 0x0044e400080011ff */
[----:B---3--:R-:W-:Y:S05]  /*b180*/  @!P0 NANOSLEEP.SYNCS 0x989680 ;  /* 0x009896800000895d */ /* 0x008fea0003900000 */
[----:B------:R-:W3:Y:S02]  /*b190*/  @!P0 SYNCS.PHASECHK.TRANS64 P0, [R0+URZ+0x78], R3 ;  /* 0x00007803000085a7 */ /* 0x000ee400080010ff */
[----:B---3--:R-:W-:Y:S05]  /*b1a0*/  @!P0 BRA `(.L_x_150) ;  /* 0xfffffffc00f08947 */ /* 0x008fea000383ffff */
[----:B------:R-:W-:Y:S05]  /*b1b0*/  BRA `(.L_x_67) ;  /* 0xffffff8800ec7947 */ /* 0x000fea000383ffff */
.L_x_71:
[----:B------:R-:W-:Y:S07]  /*b1c0*/  MOV R3, UR7 ;  /* 0x0000000700037c02 */ /* 0x000fee0008000f00 */
.L_x_151:
[----:B-1----:R1:W2:Y:S02]  /*b1d0*/  SYNCS.PHASECHK.TRANS64.TRYWAIT P0, [R3+URZ+0x50], R12 ;  /* 0x0000500c030075a7 */ /* 0x0022a400080011ff */
[----:B--2---:R-:W-:Y:S05]  /*b1e0*/  @!P0 NANOSLEEP.SYNCS 0x989680 ;  /* 0x009896800000895d */ /* 0x004fea0003900000 */
[----:B------:R-:W2:Y:S02]  /*b1f0*/  @!P0 SYNCS.PHASECHK.TRANS64 P0, [R3+URZ+0x50], R12 ;  /* 0x0000500c030085a7 */ /* 0x000ea400080010ff */
[----:B--2---:R-:W-:Y:S05]  /*b200*/  @!P0 BRA `(.L_x_151) ;  /* 0xfffffffc00f08947 */ /* 0x004fea000383ffff */
[----:B------:R-:W-:Y:S05]  /*b210*/  BRA `(.L_x_152) ;  /* 0xffffff8c00647947 */ /* 0x000fea000383ffff */
.L_x_72:
[----:B-1----:R-:W-:Y:S07]  /*b220*/  MOV R3, UR7 ;  /* 0x0000000700037c02 */ /* 0x002fee0008000f00 */
.L_x_153:
[----:B-1----:R1:W2:Y:S02]  /*b230*/  SYNCS.PHASECHK.TRANS64.TRYWAIT P0, [R3+URZ+0x58], R12 ;  /* 0x0000580c030075a7 */ /* 0x0022a400080011ff */
[----:B--2---:R-:W-:Y:S05]  /*b240*/  @!P0 NANOSLEEP.SYNCS 0x989680 ;  /* 0x009896800000895d */ /* 0x004fea0003900000 */
[----:B------:R-:W2:Y:S02]  /*b250*/  @!P0 SYNCS.PHASECHK.TRANS64 P0, [R3+URZ+0x58], R12 ;  /* 0x0000580c030085a7 */ /* 0x000ea400080010ff */
[----:B--2---:R-:W-:Y:S05]  /*b260*/  @!P0 BRA `(.L_x_153) ;  /* 0xfffffffc00f08947 */ /* 0x004fea000383ffff */
[----:B------:R-:W-:Y:S05]  /*b270*/  BRA `(.L_x_154) ;  /* 0xffffff8c00a07947 */ /* 0x000fea000383ffff */
.L_x_73:
[----:B-1----:R-:W-:Y:S07]  /*b280*/  MOV R3, UR7 ;  /* 0x0000000700037c02 */ /* 0x002fee0008000f00 */
.L_x_155:
[----:B-1----:R1:W2:Y:S02]  /*b290*/  SYNCS.PHASECHK.TRANS64.TRYWAIT P0, [R3+URZ+0x60], R12 ;  /* 0x0000600c030075a7 */ /* 0x0022a400080011ff */
[----:B--2---:R-:W-:Y:S05]  /*b2a0*/  @!P0 NANOSLEEP.SYNCS 0x989680 ;  /* 0x009896800000895d */ /* 0x004fea0003900000 */
[----:B------:R-:W2:Y:S02]  /*b2b0*/  @!P0 SYNCS.PHASECHK.TRANS64 P0, [R3+URZ+0x60], R12 ;  /* 0x0000600c030085a7 */ /* 0x000ea400080010ff */
[----:B--2---:R-:W-:Y:S05]  /*b2c0*/  @!P0 BRA `(.L_x_155) ;  /* 0xfffffffc00f08947 */ /* 0x004fea000383ffff */
[----:B------:R-:W-:Y:S05]  /*b2d0*/  BRA `(.L_x_156) ;  /* 0xffffff8c00e87947 */ /* 0x000fea000383ffff */
.L_x_74:
[----:B------:R-:W-:Y:S07]  /*b2e0*/  MOV R3, UR7 ;  /* 0x0000000700037c02 */ /* 0x000fee0008000f00 */
.L_x_157:
[----:B-1----:R1:W2:Y:S02]  /*b2f0*/  SYNCS.PHASECHK.TRANS64.TRYWAIT P0, [R3+URZ+0x68], R12 ;  /* 0x0000680c030075a7 */ /* 0x0022a400080011ff */
[----:B--2---:R-:W-:Y:S05]  /*b300*/  @!P0 NANOSLEEP.SYNCS 0x989680 ;  /* 0x009896800000895d */ /* 0x004fea0003900000 */
[----:B------:R-:W2:Y:S02]  /*b310*/  @!P0 SYNCS.PHASECHK.TRANS64 P0, [R3+URZ+0x68], R12 ;  /* 0x0000680c030085a7 */ /* 0x000ea400080010ff */
[----:B--2---:R-:W-:Y:S05]  /*b320*/  @!P0 BRA `(.L_x_157) ;  /* 0xfffffffc00f08947 */ /* 0x004fea000383ffff */
[----:B------:R-:W-:Y:S05]  /*b330*/  BRA `(.L_x_158) ;  /* 0xffffff9000707947 */ /* 0x000fea000383ffff */
.L_x_76:
[----:B------:R-:W-:-:S07]  /*b340*/  MOV R0, UR7 ;  /* 0x0000000700007c02 */ /* 0x000fce0008000f00 */
.L_x_159:
[----:B-1----:R1:W3:Y:S02]  /*b350*/  SYNCS.PHASECHK.TRANS64.TRYWAIT P0, [R0+URZ+0x50], R3 ;  /* 0x00005003000075a7 */ /* 0x0022e400080011ff */
[----:B---3--:R-:W-:Y:S05]  /*b360*/  @!P0 NANOSLEEP.SYNCS 0x989680 ;  /* 0x009896800000895d */ /* 0x008fea0003900000 */
[----:B------:R-:W3:Y:S02]  /*b370*/  @!P0 SYNCS.PHASECHK.TRANS64 P0, [R0+URZ+0x50], R3 ;  /* 0x00005003000085a7 */ /* 0x000ee400080010ff */
[----:B---3--:R-:W-:Y:S05]  /*b380*/  @!P0 BRA `(.L_x_159) ;  /* 0xfffffffc00f08947 */ /* 0x008fea000383ffff */
[----:B------:R-:W-:Y:S05]  /*b390*/  BRA `(.L_x_160) ;  /* 0xffffff9000e07947 */ /* 0x000fea000383ffff */
.L_x_77:
[----:B-1----:R-:W-:-:S07]  /*b3a0*/  MOV R0, UR7 ;  /* 0x0000000700007c02 */ /* 0x002fce0008000f00 */
.L_x_161:
[----:B-1----:R1:W3:Y:S02]  /*b3b0*/  SYNCS.PHASECHK.TRANS64.TRYWAIT P0, [R0+URZ+0x58], R3 ;  /* 0x00005803000075a7 */ /* 0x0022e400080011ff */
[----:B---3--:R-:W-:Y:S05]  /*b3c0*/  @!P0 NANOSLEEP.SYNCS 0x989680 ;  /* 0x009896800000895d */ /* 0x008fea0003900000 */
[----:B------:R-:W3:Y:S02]  /*b3d0*/  @!P0 SYNCS.PHASECHK.TRANS64 P0, [R0+URZ+0x58], R3 ;  /* 0x00005803000085a7 */ /* 0x000ee400080010ff */
[----:B---3--:R-:W-:Y:S05]  /*b3e0*/  @!P0 BRA `(.L_x_161) ;  /* 0xfffffffc00f08947 */ /* 0x008fea000383ffff */
[----:B------:R-:W-:Y:S05]  /*b3f0*/  BRA `(.L_x_162) ;  /* 0xffffff9000d07947 */ /* 0x000fea000383ffff */
.L_x_78:
[----:B-1----:R-:W-:-:S07]  /*b400*/  MOV R0, UR7 ;  /* 0x0000000700007c02 */ /* 0x002fce0008000f00 */
.L_x_163:
[----:B-1----:R1:W3:Y:S02]  /*b410*/  SYNCS.PHASECHK.TRANS64.TRYWAIT P0, [R0+URZ+0x60], R3 ;  /* 0x00006003000075a7 */ /* 0x0022e400080011ff */
[----:B---3--:R-:W-:Y:S05]  /*b420*/  @!P0 NANOSLEEP.SYNCS 0x989680 ;  /* 0x009896800000895d */ /* 0x008fea0003900000 */
[----:B------:R-:W3:Y:S02]  /*b430*/  @!P0 SYNCS.PHASECHK.TRANS64 P0, [R0+URZ+0x60], R3 ;  /* 0x00006003000085a7 */ /* 0x000ee400080010ff */
[----:B---3--:R-:W-:Y:S05]  /*b440*/  @!P0 BRA `(.L_x_163) ;  /* 0xfffffffc00f08947 */ /* 0x008fea000383ffff */
[----:B------:R-:W-:Y:S05]  /*b450*/  BRA `(.L_x_164) ;  /* 0xffffff9000c07947 */ /* 0x000fea000383ffff */
.L_x_80:
[----:B--2---:R2:W4:Y:S02]  /*b460*/  SYNCS.PHASECHK.TRANS64.TRYWAIT P0, [R0+URZ+0x80], R3 ;  /* 0x00008003000075a7 */ /* 0x00452400080011ff */
[----:B----4-:R-:W-:Y:S05]  /*b470*/  @!P0 NANOSLEEP.SYNCS 0x989680 ;  /* 0x009896800000895d */ /* 0x010fea0003900000 */
[----:B------:R-:W4:Y:S02]  /*b480*/  @!P0 SYNCS.PHASECHK.TRANS64 P0, [R0+URZ+0x80], R3 ;  /* 0x00008003000085a7 */ /* 0x000f2400080010ff */
[----:B----4-:R-:W-:Y:S05]  /*b490*/  @!P0 BRA `(.L_x_80) ;  /* 0xfffffffc00f08947 */ /* 0x010fea000383ffff */
[----:B------:R-:W-:Y:S05]  /*b4a0*/  BRA `(.L_x_165) ;  /* 0xffffff9400947947 */ /* 0x000fea000383ffff */
.L_x_91:
[----:B-1----:R-:W-:Y:S04]  /*b4b0*/  MOV R2, UR48 ;  /* 0x0000003000027c02 */ /* 0x002fe80008000f00 */
[----:B------:R1:W3:Y:S03]  /*b4c0*/  SYNCS.PHASECHK.TRANS64.TRYWAIT P1, [R2+URZ+0x30], R3 ;  /* 0x00003003020075a7 */ /* 0x0002e600080211ff */
[----:B---3--:R-:W-:Y:S05]  /*b4d0*/  @!P1 NANOSLEEP.SYNCS 0x989680 ;  /* 0x009896800000995d */ /* 0x008fea0003900000 */
[----:B------:R-:W3:Y:S02]  /*b4e0*/  @!P1 SYNCS.PHASECHK.TRANS64 P1, [R2+URZ+0x30], R3 ;  /* 0x00003003020095a7 */ /* 0x000ee400080210ff */
[----:B---3--:R-:W-:Y:S05]  /*b4f0*/  @!P1 BRA `(.L_x_91) ;  /* 0xfffffffc00ec9947 */ /* 0x008fea000383ffff */
[----:B------:R-:W-:Y:S05]  /*b500*/  BRA `(.L_x_90) ;  /* 0xffffffa400147947 */ /* 0x000fea000383ffff */
.L_x_93:
[----:B-1----:R1:W4:Y:S02]  /*b510*/  SYNCS.PHASECHK.TRANS64.TRYWAIT P0, [R87+URZ+0xa0], R0 ;  /* 0x0000a000570075a7 */ /* 0x00232400080011ff */
[----:B----4-:R-:W-:Y:S05]  /*b520*/  @!P0 NANOSLEEP.SYNCS 0x989680 ;  /* 0x009896800000895d */ /* 0x010fea0003900000 */
[----:B------:R-:W4:Y:S02]  /*b530*/  @!P0 SYNCS.PHASECHK.TRANS64 P0, [R87+URZ+0xa0], R0 ;  /* 0x0000a000570085a7 */ /* 0x000f2400080010ff */
[----:B----4-:R-:W-:Y:S05]  /*b540*/  @!P0 BRA `(.L_x_93) ;  /* 0xfffffffc00f08947 */ /* 0x010fea000383ffff */
[----:B------:R-:W-:Y:S05]  /*b550*/  BRA `(.L_x_92) ;  /* 0xffffffa4004c7947 */ /* 0x000fea000383ffff */
.L_x_102:
[----:B--2---:R2:W4:Y:S02]  /*b560*/  SYNCS.PHASECHK.TRANS64.TRYWAIT P0, [R3+URZ+0x30], R0 ;  /* 0x00003000030075a7 */ /* 0x00452400080011ff */
[----:B----4-:R-:W-:Y:S05]  /*b570*/  @!P0 NANOSLEEP.SYNCS 0x989680 ;  /* 0x009896800000895d */ /* 0x010fea0003900000 */
[----:B------:R-:W4:Y:S02]  /*b580*/  @!P0 SYNCS.PHASECHK.TRANS64 P0, [R3+URZ+0x30], R0 ;  /* 0x00003000030085a7 */ /* 0x000f2400080010ff */
[----:B----4-:R-:W-:Y:S05]  /*b590*/  @!P0 BRA `(.L_x_102) ;  /* 0xfffffffc00f08947 */ /* 0x010fea000383ffff */
[----:B------:R-:W-:Y:S05]  /*b5a0*/  BRA `(.L_x_101) ;  /* 0xffffffb400f87947 */ /* 0x000fea000383ffff */
.L_x_110:
[----:B-1----:R1:W4:Y:S02]  /*b5b0*/  SYNCS.PHASECHK.TRANS64.TRYWAIT P0, [R0+URZ+0x30], R7 ;  /* 0x00003007000075a7 */ /* 0x00232400080011ff */
[----:B----4-:R-:W-:Y:S05]  /*b5c0*/  @!P0 NANOSLEEP.SYNCS 0x989680 ;  /* 0x009896800000895d */ /* 0x010fea0003900000 */
[----:B------:R-:W4:Y:S02]  /*b5d0*/  @!P0 SYNCS.PHASECHK.TRANS64 P0, [R0+URZ+0x30], R7 ;  /* 0x00003007000085a7 */ /* 0x000f2400080010ff */
[----:B----4-:R-:W-:Y:S05]  /*b5e0*/  @!P0 BRA `(.L_x_110) ;  /* 0xfffffffc00f08947 */ /* 0x010fea000383ffff */
[----:B------:R-:W-:Y:S05]  /*b5f0*/  BRA `(.L_x_109) ;  /* 0xffffffc800ec7947 */ /* 0x000fea000383ffff */
.L_x_118:
[----:B-1----:R1:W2:Y:S02]  /*b600*/  SYNCS.PHASECHK.TRANS64.TRYWAIT P0, [R3+URZ+0x30], R0 ;  /* 0x00003000030075a7 */ /* 0x0022a400080011ff */
[----:B--2---:R-:W-:Y:S05]  /*b610*/  @!P0 NANOSLEEP.SYNCS 0x989680 ;  /* 0x009896800000895d */ /* 0x004fea0003900000 */
[----:B------:R-:W2:Y:S02]  /*b620*/  @!P0 SYNCS.PHASECHK.TRANS64 P0, [R3+URZ+0x30], R0 ;  /* 0x00003000030085a7 */ /* 0x000ea400080010ff */
[----:B--2---:R-:W-:Y:S05]  /*b630*/  @!P0 BRA `(.L_x_118) ;  /* 0xfffffffc00f08947 */ /* 0x004fea000383ffff */
[----:B------:R-:W-:Y:S05]  /*b640*/  BRA `(.L_x_117) ;  /* 0xffffffdc00e07947 */ /* 0x000fea000383ffff */
        .weak           $__internal_0_$__cuda_sm10x_tcgen05_guardrail_trap_col_being_dealloced_not_returned_by_alloc
        .type           $__internal_0_$__cuda_sm10x_tcgen05_guardrail_trap_col_being_dealloced_not_returned_by_alloc,@function
        .size           $__internal_0_$__cuda_sm10x_tcgen05_guardrail_trap_col_being_dealloced_not_returned_by_alloc,($__internal_1_$__cuda_sm10x_tcgen05_guardrail_trap_phase_invalid_during_alloc - $__internal_0_$__cuda_sm10x_tcgen05_guardrail_trap_col_being_dealloced_not_returned_by_alloc)
$__internal_0_$__cuda_sm10x_tcgen05_guardrail_trap_col_being_dealloced_not_returned_by_alloc:
[----:B------:R-:W-:Y:S05]  /*b650*/  BPT.TRAP 0x1 ;  /* 0x000000040000795c */ /* 0x000fea0000300000 */
[----:B------:R-:W-:-:S04]  /*b660*/  HFMA2 R3, -RZ, RZ, 0, 0 ;  /* 0x00000000ff037431 */ /* 0x000fc800000001ff */
[----:B------:R-:W-:Y:S05]  /*b670*/  RET.REL.NODEC R2 `(_ZN7cutlass13device_kernelINS_4gemm6kernel13GemmUniversalIN4cute5tupleIJiiiiEEENS1_10collective13CollectiveMmaINS1_35MainloopSm100TmaUmmaWarpSpecializedILi3ELi2ELi2ENS5_IJNS4_1CILi1EEESB_SB_EEEEENS5_IJNSA_ILi128EEENSA_ILi256EEENSA_ILi64EEEEEENS_10bfloat16_tENS5_IJlSB_lEEESI_SJ_NS4_8TiledMMAINS4_8MMA_AtomIJNS4_20SM100_MMA_F16BF16_SSISI_SI_fLi128ELi256ELNS4_4UMMA5MajorE0ELSO_0ELNSN_7ScaleInE0ELSP_0EEEEEENS4_6LayoutISC_NS5_IJNSA_ILi0EEEST_ST_EEEEENS5_IJNS4_10UnderscoreESW_SW_EEEEENS4_13SM90_TMA_LOADENS4_14ComposedLayoutINS4_7SwizzleILi3ELi4ELi3EEENS4_18smem_ptr_flag_bitsILi16EEENSS_INS5_IJNSA_ILi8EEESG_EEENS5_IJSG_SB_EEEEEEEvNS4_8identityESZ_S19_vS1A_EENS_8epilogue10collective18CollectiveEpilogueINS1C_23Sm100TmaWarpSpecializedILi4ELi2ELi64ELb1ELb0EEEJSH_NS5_IJNSS_ISE_SB_EENSS_ISG_SB_EEEEESI_SJ_SI_SJ_NS1C_6fusion15FusionCallbacksIS1G_NS1K_17LinearCombinationISI_fSI_fLNS_15FloatRoundStyleE2EEESH_S1J_JEEENS4_5SM1004TMEM4LOAD26SM100_TMEM_LOAD_32dp32b64xESZ_S19_NS4_39AutoVectorizingCopyWithAssumedAlignmentILi128EEENS4_14SM90_TMA_STOREES19_S1V_S1V_EEEvvEEEEvNT_6ParamsE) ;  /* 0xffffff4802607950 */ /* 0x000fea0003c3ffff */
        .weak           $__internal_1_$__cuda_sm10x_tcgen05_guardrail_trap_phase_invalid_during_alloc
        .type           $__internal_1_$__cuda_sm10x_tcgen05_guardrail_trap_phase_invalid_during_alloc,@function
        .size           $__internal_1_$__cuda_sm10x_tcgen05_guardrail_trap_phase_invalid_during_alloc,($__internal_2_$__cuda_sm10x_tcgen05_guardrail_trap_unallocated_columns_being_dealloced - $__internal_1_$__cuda_sm10x_tcgen05_guardrail_trap_phase_invalid_during_alloc)
$__internal_1_$__cuda_sm10x_tcgen05_guardrail_trap_phase_invalid_during_alloc:
[----:B------:R-:W-:Y:S05]  /*b680*/  BPT.TRAP 0x1 ;  /* 0x000000040000795c */ /* 0x000fea0000300000 */
[----:B------:R-:W-:-:S04]  /*b690*/  MOV R3, 0x0 ;  /* 0x0000000000037802 */ /* 0x000fc80000000f00 */
[----:B------:R-:W-:Y:S05]  /*b6a0*/  RET.REL.NODEC R2 `(_ZN7cutlass13device_kernelINS_4gemm6kernel13GemmUniversalIN4cute5tupleIJiiiiEEENS1_10collective13CollectiveMmaINS1_35MainloopSm100TmaUmmaWarpSpecializedILi3ELi2ELi2ENS5_IJNS4_1CILi1EEESB_SB_EEEEENS5_IJNSA_ILi128EEENSA_ILi256EEENSA_ILi64EEEEEENS_10bfloat16_tENS5_IJlSB_lEEESI_SJ_NS4_8TiledMMAINS4_8MMA_AtomIJNS4_20SM100_MMA_F16BF16_SSISI_SI_fLi128ELi256ELNS4_4UMMA5MajorE0ELSO_0ELNSN_7ScaleInE0ELSP_0EEEEEENS4_6LayoutISC_NS5_IJNSA_ILi0EEEST_ST_EEEEENS5_IJNS4_10UnderscoreESW_SW_EEEEENS4_13SM90_TMA_LOADENS4_14ComposedLayoutINS4_7SwizzleILi3ELi4ELi3EEENS4_18smem_ptr_flag_bitsILi16EEENSS_INS5_IJNSA_ILi8EEESG_EEENS5_IJSG_SB_EEEEEEEvNS4_8identityESZ_S19_vS1A_EENS_8epilogue10collective18CollectiveEpilogueINS1C_23Sm100TmaWarpSpecializedILi4ELi2ELi64ELb1ELb0EEEJSH_NS5_IJNSS_ISE_SB_EENSS_ISG_SB_EEEEESI_SJ_SI_SJ_NS1C_6fusion15FusionCallbacksIS1G_NS1K_17LinearCombinationISI_fSI_fLNS_15FloatRoundStyleE2EEESH_S1J_JEEENS4_5SM1004TMEM4LOAD26SM100_TMEM_LOAD_32dp32b64xESZ_S19_NS4_39AutoVectorizingCopyWithAssumedAlignmentILi128EEENS4_14SM90_TMA_STOREES19_S1V_S1V_EEEvvEEEEvNT_6ParamsE) ;  /* 0xffffff4802547950 */ /* 0x000fea0003c3ffff */
        .weak           $__internal_2_$__cuda_sm10x_tcgen05_guardrail_trap_unallocated_columns_being_dealloced
        .type           $__internal_2_$__cuda_sm10x_tcgen05_guardrail_trap_unallocated_columns_being_dealloced,@function
        .size           $__internal_2_$__cuda_sm10x_tcgen05_guardrail_trap_unallocated_columns_being_dealloced,(.L_x_167 - $__internal_2_$__cuda_sm10x_tcgen05_guardrail_trap_unallocated_columns_being_dealloced)
$__internal_2_$__cuda_sm10x_tcgen05_guardrail_trap_unallocated_columns_being_dealloced:
[----:B------:R-:W-:Y:S05]  /*b6b0*/  BPT.TRAP 0x1 ;  /* 0x000000040000795c */ /* 0x000fea0000300000 */
[----:B------:R-:W-:-:S04]  /*b6c0*/  HFMA2 R3, -RZ, RZ, 0, 0 ;  /* 0x00000000ff037431 */ /* 0x000fc800000001ff */
[----:B------:R-:W-:Y:S05]  /*b6d0*/  RET.REL.NODEC R2 `(_ZN7cutlass13device_kernelINS_4gemm6kernel13GemmUniversalIN4cute5tupleIJiiiiEEENS1_10collective13CollectiveMmaINS1_35MainloopSm100TmaUmmaWarpSpecializedILi3ELi2ELi2ENS5_IJNS4_1CILi1EEESB_SB_EEEEENS5_IJNSA_ILi128EEENSA_ILi256EEENSA_ILi64EEEEEENS_10bfloat16_tENS5_IJlSB_lEEESI_SJ_NS4_8TiledMMAINS4_8MMA_AtomIJNS4_20SM100_MMA_F16BF16_SSISI_SI_fLi128ELi256ELNS4_4UMMA5MajorE0ELSO_0ELNSN_7ScaleInE0ELSP_0EEEEEENS4_6LayoutISC_NS5_IJNSA_ILi0EEEST_ST_EEEEENS5_IJNS4_10UnderscoreESW_SW_EEEEENS4_13SM90_TMA_LOADENS4_14ComposedLayoutINS4_7SwizzleILi3ELi4ELi3EEENS4_18smem_ptr_flag_bitsILi16EEENSS_INS5_IJNSA_ILi8EEESG_EEENS5_IJSG_SB_EEEEEEEvNS4_8identityESZ_S19_vS1A_EENS_8epilogue10collective18CollectiveEpilogueINS1C_23Sm100TmaWarpSpecializedILi4ELi2ELi64ELb1ELb0EEEJSH_NS5_IJNSS_ISE_SB_EENSS_ISG_SB_EEEEESI_SJ_SI_SJ_NS1C_6fusion15FusionCallbacksIS1G_NS1K_17LinearCombinationISI_fSI_fLNS_15FloatRoundStyleE2EEESH_S1J_JEEENS4_5SM1004TMEM4LOAD26SM100_TMEM_LOAD_32dp32b64xESZ_S19_NS4_39AutoVectorizingCopyWithAssumedAlignmentILi128EEENS4_14SM90_TMA_STOREES19_S1V_S1V_EEEvvEEEEvNT_6ParamsE) ;  /* 0xffffff4802487950 */ /* 0x000fea0003c3ffff */
.L_x_166:
[----:B------:R-:W-:-:S00]  /*b6e0*/  BRA `(.L_x_166) ;  /* 0xfffffffc00fc7947 */ /* 0x000fc0000383ffff */
[----:B------:R-:W-:-:S00]  /*b6f0*/  NOP ;  /* 0x0000000000007918 */ /* 0x000fc00000000000 */
        /* <DEDUP_REMOVED lines=8> */
.L_x_167:


//--------------------- .nv.global.init           --------------------------
	.section	.nv.global.init,"aw",@progbits
.nv.global.init:
	.type		$str$27,@object
	.size		$str$27,($str$28 - $str$27)
$str$27:
        /*0000*/ 	.byte	0x28, 0x61, 0x64, 0x64, 0x72, 0x65, 0x73, 0x73, 0x20, 0x26, 0x20, 0x6d, 0x61, 0x73, 0x6b, 0x29
        /*0010*/ 	.byte	0x20, 0x3d, 0x3d, 0x20, 0x30, 0x00
	.type		$str$28,@object
	.size		$str$28,($str$26 - $str$28)
$str$28:
        /*0016*/ 	.byte	0x2f, 0x74, 0x6d, 0x70, 0x2f, 0x63, 0x75, 0x74, 0x6c, 0x61, 0x73, 0x73, 0x5f, 0x73, 0x77, 0x65
        /*0026*/ 	.byte	0x65, 0x70, 0x5f, 0x73, 0x72, 0x63, 0x2f, 0x69, 0x6e, 0x63, 0x6c, 0x75, 0x64, 0x65, 0x2f, 0x63
        /*0036*/ 	.byte	0x75, 0x74, 0x65, 0x2f, 0x70, 0x6f, 0x69, 0x6e, 0x74, 0x65, 0x72, 0x5f, 0x66, 0x6c, 0x61, 0x67
        /*0046*/ 	.byte	0x67, 0x65, 0x64, 0x2e, 0x68, 0x70, 0x70, 0x00
	.type		$str$26,@object
	.size		$str$26,($str$25 - $str$26)
$str$26:
        /*004e*/ 	.byte	0x2f, 0x74, 0x6d, 0x70, 0x2f, 0x63, 0x75, 0x74, 0x6c, 0x61, 0x73, 0x73, 0x5f, 0x73, 0x77, 0x65
        /*005e*/ 	.byte	0x65, 0x70, 0x5f, 0x73, 0x72, 0x63, 0x2f, 0x69, 0x6e, 0x63, 0x6c, 0x75, 0x64, 0x65, 0x2f, 0x63
        /*006e*/ 	.byte	0x75, 0x74, 0x65, 0x2f, 0x61, 0x74, 0x6f, 0x6d, 0x2f, 0x63, 0x6f, 0x70, 0x79, 0x5f, 0x74, 0x72
        /*007e*/ 	.byte	0x61, 0x69, 0x74, 0x73, 0x5f, 0x73, 0x6d, 0x31, 0x30, 0x30, 0x2e, 0x68, 0x70, 0x70, 0x00
	.type		$str$25,@object
	.size		$str$25,(__unnamed_1 - $str$25)
$str$25:
        /*008d*/ 	.byte	0x28, 0x28, 0x75, 0x69, 0x6e, 0x74, 0x33, 0x32, 0x5f, 0x74, 0x28, 0x74, 0x68, 0x72, 0x65, 0x61
        /*009d*/ 	.byte	0x64, 0x49, 0x64, 0x78, 0x2e, 0x78, 0x29, 0x20, 0x2f, 0x20, 0x33, 0x32, 0x29, 0x20, 0x25, 0x20
        /*00ad*/ 	.byte	0x34, 0x29, 0x20, 0x3d, 0x3d, 0x20, 0x28, 0x28, 0x28, 0x74, 0x6d, 0x65, 0x6d, 0x5f, 0x61, 0x64
        /*00bd*/ 	.byte	0x64, 0x72, 0x20, 0x3e, 0x3e, 0x20, 0x31, 0x36, 0x29, 0x20, 0x2f, 0x20, 0x33, 0x32, 0x29, 0x20
        /*00cd*/ 	.byte	0x25, 0x20, 0x34, 0x29, 0x00
	.type		__unnamed_1,@object
	.size		__unnamed_1,(__unnamed_2 - __unnamed_1)
__unnamed_1:
        /*00d2*/ 	.byte	0x61, 0x75, 0x74, 0x6f, 0x20, 0x63, 0x75, 0x74, 0x65, 0x3a, 0x3a, 0x61, 0x73, 0x5f, 0x70, 0x6f
        /* <DEDUP_REMOVED lines=24> */
        /*0262*/ 	.byte	0x38, 0x31, 0x39, 0x32, 0x3e, 0x3e, 0x3e, 0x3e, 0x5d, 0x00
	.type		__unnamed_2,@object
	.size		__unnamed_2,(.L_2 - __unnamed_2)
__unnamed_2:
        /* <DEDUP_REMOVED lines=43> */
        /*051c*/ 	.byte	0x74, 0x65, 0x3a, 0x3a, 0x43, 0x3c, 0x30, 0x3e, 0x3e, 0x3e, 0x3e, 0x5d, 0x00
.L_2:


//--------------------- .nv.shared._ZN7cutlass13device_kernelINS_4gemm6kernel13GemmUniversalIN4cute5tupleIJiiiiEEENS1_10collective13CollectiveMmaINS1_35MainloopSm100TmaUmmaWarpSpecializedILi3ELi2ELi2ENS5_IJNS4_1CILi1EEESB_SB_EEEEENS5_IJNSA_ILi128EEENSA_ILi256EEENSA_ILi64EEEEEENS_10bfloat16_tENS5_IJlSB_lEEESI_SJ_NS4_8TiledMMAINS4_8MMA_AtomIJNS4_20SM100_MMA_F16BF16_SSISI_SI_fLi128ELi256ELNS4_4UMMA5MajorE0ELSO_0ELNSN_7ScaleInE0ELSP_0EEEEEENS4_6LayoutISC_NS5_IJNSA_ILi0EEEST_ST_EEEEENS5_IJNS4_10UnderscoreESW_SW_EEEEENS4_13SM90_TMA_LOADENS4_14ComposedLayoutINS4_7SwizzleILi3ELi4ELi3EEENS4_18smem_ptr_flag_bitsILi16EEENSS_INS5_IJNSA_ILi8EEESG_EEENS5_IJSG_SB_EEEEEEEvNS4_8identityESZ_S19_vS1A_EENS_8epilogue10collective18CollectiveEpilogueINS1C_23Sm100TmaWarpSpecializedILi4ELi2ELi64ELb1ELb0EEEJSH_NS5_IJNSS_ISE_SB_EENSS_ISG_SB_EEEEESI_SJ_SI_SJ_NS1C_6fusion15FusionCallbacksIS1G_NS1K_17LinearCombinationISI_fSI_fLNS_15FloatRoundStyleE2EEESH_S1J_JEEENS4_5SM1004TMEM4LOAD26SM100_TMEM_LOAD_32dp32b64xESZ_S19_NS4_39AutoVectorizingCopyWithAssumedAlignmentILi128EEENS4_14SM90_TMA_STOREES19_S1V_S1V_EEEvvEEEEvNT_6ParamsE --------------------------
	.section	.nv.shared._ZN7cutlass13device_kernelINS_4gemm6kernel13GemmUniversalIN4cute5tupleIJiiiiEEENS1_10collective13CollectiveMmaINS1_35MainloopSm100TmaUmmaWarpSpecializedILi3ELi2ELi2ENS5_IJNS4_1CILi1EEESB_SB_EEEEENS5_IJNSA_ILi128EEENSA_ILi256EEENSA_ILi64EEEEEENS_10bfloat16_tENS5_IJlSB_lEEESI_SJ_NS4_8TiledMMAINS4_8MMA_AtomIJNS4_20SM100_MMA_F16BF16_SSISI_SI_fLi128ELi256ELNS4_4UMMA5MajorE0ELSO_0ELNSN_7ScaleInE0ELSP_0EEEEEENS4_6LayoutISC_NS5_IJNSA_ILi0EEEST_ST_EEEEENS5_IJNS4_10UnderscoreESW_SW_EEEEENS4_13SM90_TMA_LOADENS4_14ComposedLayoutINS4_7SwizzleILi3ELi4ELi3EEENS4_18smem_ptr_flag_bitsILi16EEENSS_INS5_IJNSA_ILi8EEESG_EEENS5_IJSG_SB_EEEEEEEvNS4_8identityESZ_S19_vS1A_EENS_8epilogue10collective18CollectiveEpilogueINS1C_23Sm100TmaWarpSpecializedILi4ELi2ELi64ELb1ELb0EEEJSH_NS5_IJNSS_ISE_SB_EENSS_ISG_SB_EEEEESI_SJ_SI_SJ_NS1C_6fusion15FusionCallbacksIS1G_NS1K_17LinearCombinationISI_fSI_fLNS_15FloatRoundStyleE2EEESH_S1J_JEEENS4_5SM1004TMEM4LOAD26SM100_TMEM_LOAD_32dp32b64xESZ_S19_NS4_39AutoVectorizingCopyWithAssumedAlignmentILi128EEENS4_14SM90_TMA_STOREES19_S1V_S1V_EEEvvEEEEvNT_6ParamsE,"aw",@nobits
	.sectionflags	@""
	.align	16
	.zero		1024


//--------------------- .nv.shared.reserved.0     --------------------------
	.section	.nv.shared.reserved.0,"aw",@nobits
	.weak		__nv_reservedSMEM_offset_0_alias
	.size		__nv_reservedSMEM_offset_0_alias, 0, 64
	.other		__nv_reservedSMEM_offset_0_alias,@"STO_CUDA_RESERVED_SHARED STV_DEFAULT"
__nv_reservedSMEM_offset_0_alias:
	.zero		0
.nv.shared.reserved.0:
	.zero		64
	.weak		__nv_reservedSMEM_tcgen05_partition
	.type		__nv_reservedSMEM_tcgen05_partition,@object
	.size		__nv_reservedSMEM_tcgen05_partition,(.L_0 - __nv_reservedSMEM_tcgen05_partition)
__nv_reservedSMEM_tcgen05_partition:
	.zero		32
.L_0:


//--------------------- .nv.global                --------------------------
	.section	.nv.global,"aw",@nobits
.nv.global:
	.type		_ZN39_INTERNAL_22953ec3_4_k_cu_17902bb8_36384cute1_E,@object
	.size		_ZN39_INTERNAL_22953ec3_4_k_cu_17902bb8_36384cute1_E,(_ZN39_INTERNAL_22953ec3_4_k_cu_17902bb8_36384cuda3std3__45__cpo6cbeginE - _ZN39_INTERNAL_22953ec3_4_k_cu_17902bb8_36384cute1_E)
_ZN39_INTERNAL_22953ec3_4_k_cu_17902bb8_36384cute1_E:
	.zero		1
	.type		_ZN39_INTERNAL_22953ec3_4_k_cu_17902bb8_36384cuda3std3__45__cpo6cbeginE,@object
	.size		_ZN39_INTERNAL_22953ec3_4_k_cu_17902bb8_36384cuda3std3__45__cpo6cbeginE,(_ZN39_INTERNAL_22953ec3_4_k_cu_17902bb8_36384cuda3std3__48in_placeE - _ZN39_INTERNAL_22953ec3_4_k_cu_17902bb8_36384cuda3std3__45__cpo6cbeginE)
_ZN39_INTERNAL_22953ec3_4_k_cu_17902bb8_36384cuda3std3__45__cpo6cbeginE:
	.zero		1
	.type		_ZN39_INTERNAL_22953ec3_4_k_cu_17902bb8_36384cuda3std3__48in_placeE,@object
	.size		_ZN39_INTERNAL_22953ec3_4_k_cu_17902bb8_36384cuda3std3__48in_placeE,(_ZN39_INTERNAL_22953ec3_4_k_cu_17902bb8_36384cuda3std6ranges3__45__cpo9iter_moveE - _ZN39_INTERNAL_22953ec3_4_k_cu_17902bb8_36384cuda3std3__48in_placeE)
_ZN39_INTERNAL_22953ec3_4_k_cu_17902bb8_36384cuda3std3__48in_placeE:
	.zero		1
	.type		_ZN39_INTERNAL_22953ec3_4_k_cu_17902bb8_36384cuda3std6ranges3__45__cpo9iter_moveE,@object
	.size		_ZN39_INTERNAL_22953ec3_4_k_cu_17902bb8_36384cuda3std6ranges3__45__cpo9iter_moveE,(_ZN39_INTERNAL_22953ec3_4_k_cu_17902bb8_36384cuda3std3__45__cpo5beginE - _ZN39_INTERNAL_22953ec3_4_k_cu_17902bb8_36384cuda3std6ranges3__45__cpo9iter_moveE)
_ZN39_INTERNAL_22953ec3_4_k_cu_17902bb8_36384cuda3std6ranges3__45__cpo9iter_moveE:
	.zero		1
	.type		_ZN39_INTERNAL_22953ec3_4_k_cu_17902bb8_36384cuda3std3__45__cpo5beginE,@object
	.size		_ZN39_INTERNAL_22953ec3_4_k_cu_17902bb8_36384cuda3std3__45__cpo5beginE,(_ZN39_INTERNAL_22953ec3_4_k_cu_17902bb8_36384cuda3std3__441_GLOBAL__N__22953ec3_4_k_cu_17902bb8_36386ignoreE - _ZN39_INTERNAL_22953ec3_4_k_cu_17902bb8_36384cuda3std3__45__cpo5beginE)
_ZN39_INTERNAL_22953ec3_4_k_cu_17902bb8_36384cuda3std3__45__cpo5beginE:
	.zero		1
	.type		_ZN39_INTERNAL_22953ec3_4_k_cu_17902bb8_36384cuda3std3__441_GLOBAL__N__22953ec3_4_k_cu_17902bb8_36386ignoreE,@object
	.size		_ZN39_INTERNAL_22953ec3_4_k_cu_17902bb8_36384cuda3std3__441_GLOBAL__N__22953ec3_4_k_cu_17902bb8_36386ignoreE,(_ZN39_INTERNAL_22953ec3_4_k_cu_17902bb8_36384cute7productE - _ZN39_INTERNAL_22953ec3_4_k_cu_17902bb8_36384cuda3std3__441_GLOBAL__N__22953ec3_4_k_cu_17902bb8_36386ignoreE)
_ZN39_INTERNAL_22953ec3_4_k_cu_17902bb8_36384cuda3std3__441_GLOBAL__N__22953ec3_4_k_cu_17902bb8_36386ignoreE:
	.zero		1
	.type		_ZN39_INTERNAL_22953ec3_4_k_cu_17902bb8_36384cute7productE,@object
	.size		_ZN39_INTERNAL_22953ec3_4_k_cu_17902bb8_36384cute7productE,(_ZN39_INTERNAL_22953ec3_4_k_cu_17902bb8_36384cuda3std3__45__cpo3endE - _ZN39_INTERNAL_22953ec3_4_k_cu_17902bb8_36384cute7productE)
_ZN39_INTERNAL_22953ec3_4_k_cu_17902bb8_36384cute7productE:
	.zero		1
	.type		_ZN39_INTERNAL_22953ec3_4_k_cu_17902bb8_36384cuda3std3__45__cpo3endE,@object
	.size		_ZN39_INTERNAL_22953ec3_4_k_cu_17902bb8_36384cuda3std3__45__cpo3endE,(_ZN39_INTERNAL_22953ec3_4_k_cu_17902bb8_36384cuda3std3__419piecewise_constructE - _ZN39_INTERNAL_22953ec3_4_k_cu_17902bb8_36384cuda3std3__45__cpo3endE)
_ZN39_INTERNAL_22953ec3_4_k_cu_17902bb8_36384cuda3std3__45__cpo3endE:
	.zero		1
	.type		_ZN39_INTERNAL_22953ec3_4_k_cu_17902bb8_36384cuda3std3__419piecewise_constructE,@object
	.size		_ZN39_INTERNAL_22953ec3_4_k_cu_17902bb8_36384cuda3std3__419piecewise_constructE,(_ZN39_INTERNAL_22953ec3_4_k_cu_17902bb8_36384cuda3std3__45__cpo4cendE - _ZN39_INTERNAL_22953ec3_4_k_cu_17902bb8_36384cuda3std3__419piecewise_constructE)
_ZN39_INTERNAL_22953ec3_4_k_cu_17902bb8_36384cuda3std3__419piecewise_constructE:
	.zero		1
	.type		_ZN39_INTERNAL_22953ec3_4_k_cu_17902bb8_36384cuda3std3__45__cpo4cendE,@object
	.size		_ZN39_INTERNAL_22953ec3_4_k_cu_17902bb8_36384cuda3std3__45__cpo4cendE,(_ZN39_INTERNAL_22953ec3_4_k_cu_17902bb8_36384cuda3std6ranges3__45__cpo4swapE - _ZN39_INTERNAL_22953ec3_4_k_cu_17902bb8_36384cuda3std3__45__cpo4cendE)
_ZN39_INTERNAL_22953ec3_4_k_cu_17902bb8_36384cuda3std3__45__cpo4cendE:
	.zero		1
	.type		_ZN39_INTERNAL_22953ec3_4_k_cu_17902bb8_36384cuda3std6ranges3__45__cpo4swapE,@object
	.size		_ZN39_INTERNAL_22953ec3_4_k_cu_17902bb8_36384cuda3std6ranges3__45__cpo4swapE,(.L_10 - _ZN39_INTERNAL_22953ec3_4_k_cu_17902bb8_36384cuda3std6ranges3__45__cpo4swapE)
_ZN39_INTERNAL_22953ec3_4_k_cu_17902bb8_36384cuda3std6ranges3__45__cpo4swapE:
	.zero		1
.L_10:


//--------------------- .nv.constant0._ZN7cutlass13device_kernelINS_4gemm6kernel13GemmUniversalIN4cute5tupleIJiiiiEEENS1_10collective13CollectiveMmaINS1_35MainloopSm100TmaUmmaWarpSpecializedILi3ELi2ELi2ENS5_IJNS4_1CILi1EEESB_SB_EEEEENS5_IJNSA_ILi128EEENSA_ILi256EEENSA_ILi64EEEEEENS_10bfloat16_tENS5_IJlSB_lEEESI_SJ_NS4_8TiledMMAINS4_8MMA_AtomIJNS4_20SM100_MMA_F16BF16_SSISI_SI_fLi128ELi256ELNS4_4UMMA5MajorE0ELSO_0ELNSN_7ScaleInE0ELSP_0EEEEEENS4_6LayoutISC_NS5_IJNSA_ILi0EEEST_ST_EEEEENS5_IJNS4_10UnderscoreESW_SW_EEEEENS4_13SM90_TMA_LOADENS4_14ComposedLayoutINS4_7SwizzleILi3ELi4ELi3EEENS4_18smem_ptr_flag_bitsILi16EEENSS_INS5_IJNSA_ILi8EEESG_EEENS5_IJSG_SB_EEEEEEEvNS4_8identityESZ_S19_vS1A_EENS_8epilogue10collective18CollectiveEpilogueINS1C_23Sm100TmaWarpSpecializedILi4ELi2ELi64ELb1ELb0EEEJSH_NS5_IJNSS_ISE_SB_EENSS_ISG_SB_EEEEESI_SJ_SI_SJ_NS1C_6fusion15FusionCallbacksIS1G_NS1K_17LinearCombinationISI_fSI_fLNS_15FloatRoundStyleE2EEESH_S1J_JEEENS4_5SM1004TMEM4LOAD26SM100_TMEM_LOAD_32dp32b64xESZ_S19_NS4_39AutoVectorizingCopyWithAssumedAlignmentILi128EEENS4_14SM90_TMA_STOREES19_S1V_S1V_EEEvvEEEEvNT_6ParamsE --------------------------
	.section	.nv.constant0._ZN7cutlass13device_kernelINS_4gemm6kernel13GemmUniversalIN4cute5tupleIJiiiiEEENS1_10collective13CollectiveMmaINS1_35MainloopSm100TmaUmmaWarpSpecializedILi3ELi2ELi2ENS5_IJNS4_1CILi1EEESB_SB_EEEEENS5_IJNSA_ILi128EEENSA_ILi256EEENSA_ILi64EEEEEENS_10bfloat16_tENS5_IJlSB_lEEESI_SJ_NS4_8TiledMMAINS4_8MMA_AtomIJNS4_20SM100_MMA_F16BF16_SSISI_SI_fLi128ELi256ELNS4_4UMMA5MajorE0ELSO_0ELNSN_7ScaleInE0ELSP_0EEEEEENS4_6LayoutISC_NS5_IJNSA_ILi0EEEST_ST_EEEEENS5_IJNS4_10UnderscoreESW_SW_EEEEENS4_13SM90_TMA_LOADENS4_14ComposedLayoutINS4_7SwizzleILi3ELi4ELi3EEENS4_18smem_ptr_flag_bitsILi16EEENSS_INS5_IJNSA_ILi8EEESG_EEENS5_IJSG_SB_EEEEEEEvNS4_8identityESZ_S19_vS1A_EENS_8epilogue10collective18CollectiveEpilogueINS1C_23Sm100TmaWarpSpecializedILi4ELi2ELi64ELb1ELb0EEEJSH_NS5_IJNSS_ISE_SB_EENSS_ISG_SB_EEEEESI_SJ_SI_SJ_NS1C_6fusion15FusionCallbacksIS1G_NS1K_17LinearCombinationISI_fSI_fLNS_15FloatRoundStyleE2EEESH_S1J_JEEENS4_5SM1004TMEM4LOAD26SM100_TMEM_LOAD_32dp32b64xESZ_S19_NS4_39AutoVectorizingCopyWithAssumedAlignmentILi128EEENS4_14SM90_TMA_STOREES19_S1V_S1V_EEEvvEEEEvNT_6ParamsE,"a",@progbits
	.sectionflags	@""
	.align	4
.nv.constant0._ZN7cutlass13device_kernelINS_4gemm6kernel13GemmUniversalIN4cute5tupleIJiiiiEEENS1_10collective13CollectiveMmaINS1_35MainloopSm100TmaUmmaWarpSpecializedILi3ELi2ELi2ENS5_IJNS4_1CILi1EEESB_SB_EEEEENS5_IJNSA_ILi128EEENSA_ILi256EEENSA_ILi64EEEEEENS_10bfloat16_tENS5_IJlSB_lEEESI_SJ_NS4_8TiledMMAINS4_8MMA_AtomIJNS4_20SM100_MMA_F16BF16_SSISI_SI_fLi128ELi256ELNS4_4UMMA5MajorE0ELSO_0ELNSN_7ScaleInE0ELSP_0EEEEEENS4_6LayoutISC_NS5_IJNSA_ILi0EEEST_ST_EEEEENS5_IJNS4_10UnderscoreESW_SW_EEEEENS4_13SM90_TMA_LOADENS4_14ComposedLayoutINS4_7SwizzleILi3ELi4ELi3EEENS4_18smem_ptr_flag_bitsILi16EEENSS_INS5_IJNSA_ILi8EEESG_EEENS5_IJSG_SB_EEEEEEEvNS4_8identityESZ_S19_vS1A_EENS_8epilogue10collective18CollectiveEpilogueINS1C_23Sm100TmaWarpSpecializedILi4ELi2ELi64ELb1ELb0EEEJSH_NS5_IJNSS_ISE_SB_EENSS_ISG_SB_EEEEESI_SJ_SI_SJ_NS1C_6fusion15FusionCallbacksIS1G_NS1K_17LinearCombinationISI_fSI_fLNS_15FloatRoundStyleE2EEESH_S1J_JEEENS4_5SM1004TMEM4LOAD26SM100_TMEM_LOAD_32dp32b64xESZ_S19_NS4_39AutoVectorizingCopyWithAssumedAlignmentILi128EEENS4_14SM90_TMA_STOREES19_S1V_S1V_EEEvvEEEEvNT_6ParamsE:
	.zero		2944


//--------------------- SYMBOLS --------------------------

	.type		.nv.reservedSmem.offset0,@object
	.size		.nv.reservedSmem.offset0,0x4
	.type		.nv.reservedSmem.cap,@object
	.size		.nv.reservedSmem.cap,0x4
	.type		__assertfail,@function
